//
// Generated by NVIDIA NVVM Compiler
//
// Compiler Build ID: CL-36424714
// Cuda compilation tools, release 13.0, V13.0.88
// Based on NVVM 20.0.0
//

.version 9.0
.target sm_100
.address_size 64

	// .globl	_Z6matmulPKfS0_Pfiii

.visible .entry _Z6matmulPKfS0_Pfiii(
	.param .u64 .ptr .align 1 _Z6matmulPKfS0_Pfiii_param_0,
	.param .u64 .ptr .align 1 _Z6matmulPKfS0_Pfiii_param_1,
	.param .u64 .ptr .align 1 _Z6matmulPKfS0_Pfiii_param_2,
	.param .u32 _Z6matmulPKfS0_Pfiii_param_3,
	.param .u32 _Z6matmulPKfS0_Pfiii_param_4,
	.param .u32 _Z6matmulPKfS0_Pfiii_param_5
)
{
	.reg .pred 	%p<13>;
	.reg .b32 	%r<41>;
	.reg .b32 	%f<68>;
	.reg .b64 	%rd<53>;

	ld.param.u64 	%rd7, [_Z6matmulPKfS0_Pfiii_param_0];
	ld.param.u64 	%rd8, [_Z6matmulPKfS0_Pfiii_param_1];
	ld.param.u64 	%rd6, [_Z6matmulPKfS0_Pfiii_param_2];
	ld.param.u32 	%r20, [_Z6matmulPKfS0_Pfiii_param_3];
	ld.param.u32 	%r18, [_Z6matmulPKfS0_Pfiii_param_4];
	ld.param.u32 	%r19, [_Z6matmulPKfS0_Pfiii_param_5];
	cvta.to.global.u64 	%rd1, %rd8;
	cvta.to.global.u64 	%rd2, %rd7;
	mov.u32 	%r21, %ctaid.y;
	mov.u32 	%r22, %ntid.y;
	mov.u32 	%r23, %tid.y;
	mad.lo.s32 	%r1, %r21, %r22, %r23;
	mov.u32 	%r24, %ctaid.x;
	mov.u32 	%r25, %ntid.x;
	mov.u32 	%r26, %tid.x;
	mad.lo.s32 	%r2, %r24, %r25, %r26;
	setp.ge.s32 	%p1, %r1, %r20;
	setp.ge.s32 	%p2, %r2, %r18;
	or.pred  	%p3, %p1, %p2;
	@%p3 bra 	$L__BB0_14;
	setp.lt.s32 	%p4, %r19, 1;
	mov.f32 	%f67, 0f00000000;
	@%p4 bra 	$L__BB0_13;
	mul.lo.s32 	%r3, %r19, %r1;
	and.b32  	%r4, %r19, 7;
	setp.lt.u32 	%p5, %r19, 8;
	mov.f32 	%f67, 0f00000000;
	mov.b32 	%r39, 0;
	@%p5 bra 	$L__BB0_5;
	and.b32  	%r39, %r19, 2147483640;
	neg.s32 	%r37, %r39;
	shl.b32 	%r7, %r18, 3;
	mul.wide.u32 	%rd9, %r3, 4;
	add.s64 	%rd10, %rd9, %rd2;
	add.s64 	%rd52, %rd10, 16;
	mov.f32 	%f67, 0f00000000;
	mul.wide.s32 	%rd13, %r18, 4;
	mov.u32 	%r36, %r2;
$L__BB0_4:
	.pragma "nounroll";
	ld.global.f32 	%f17, [%rd52+-16];
	mul.wide.s32 	%rd11, %r36, 4;
	add.s64 	%rd12, %rd1, %rd11;
	ld.global.f32 	%f18, [%rd12];
	fma.rn.f32 	%f19, %f17, %f18, %f67;
	ld.global.f32 	%f20, [%rd52+-12];
	add.s64 	%rd14, %rd12, %rd13;
	ld.global.f32 	%f21, [%rd14];
	fma.rn.f32 	%f22, %f20, %f21, %f19;
	ld.global.f32 	%f23, [%rd52+-8];
	add.s64 	%rd15, %rd14, %rd13;
	ld.global.f32 	%f24, [%rd15];
	fma.rn.f32 	%f25, %f23, %f24, %f22;
	ld.global.f32 	%f26, [%rd52+-4];
	add.s64 	%rd16, %rd15, %rd13;
	ld.global.f32 	%f27, [%rd16];
	fma.rn.f32 	%f28, %f26, %f27, %f25;
	ld.global.f32 	%f29, [%rd52];
	add.s64 	%rd17, %rd16, %rd13;
	ld.global.f32 	%f30, [%rd17];
	fma.rn.f32 	%f31, %f29, %f30, %f28;
	ld.global.f32 	%f32, [%rd52+4];
	add.s64 	%rd18, %rd17, %rd13;
	ld.global.f32 	%f33, [%rd18];
	fma.rn.f32 	%f34, %f32, %f33, %f31;
	ld.global.f32 	%f35, [%rd52+8];
	add.s64 	%rd19, %rd18, %rd13;
	ld.global.f32 	%f36, [%rd19];
	fma.rn.f32 	%f37, %f35, %f36, %f34;
	ld.global.f32 	%f38, [%rd52+12];
	add.s64 	%rd20, %rd19, %rd13;
	ld.global.f32 	%f39, [%rd20];
	fma.rn.f32 	%f67, %f38, %f39, %f37;
	add.s32 	%r37, %r37, 8;
	add.s32 	%r36, %r36, %r7;
	add.s64 	%rd52, %rd52, 32;
	setp.ne.s32 	%p6, %r37, 0;
	@%p6 bra 	$L__BB0_4;
$L__BB0_5:
	setp.eq.s32 	%p7, %r4, 0;
	@%p7 bra 	$L__BB0_13;
	and.b32  	%r13, %r19, 3;
	setp.lt.u32 	%p8, %r4, 4;
	@%p8 bra 	$L__BB0_8;
	add.s32 	%r28, %r39, %r3;
	mul.wide.u32 	%rd21, %r28, 4;
	add.s64 	%rd22, %rd2, %rd21;
	ld.global.f32 	%f41, [%rd22];
	mad.lo.s32 	%r29, %r39, %r18, %r2;
	mul.wide.s32 	%rd23, %r29, 4;
	add.s64 	%rd24, %rd1, %rd23;
	ld.global.f32 	%f42, [%rd24];
	fma.rn.f32 	%f43, %f41, %f42, %f67;
	cvt.u64.u32 	%rd25, %r3;
	cvt.u64.u32 	%rd26, %r39;
	add.s64 	%rd27, %rd26, %rd25;
	shl.b64 	%rd28, %rd27, 2;
	add.s64 	%rd29, %rd2, %rd28;
	ld.global.f32 	%f44, [%rd29+4];
	mul.wide.s32 	%rd30, %r18, 4;
	add.s64 	%rd31, %rd24, %rd30;
	ld.global.f32 	%f45, [%rd31];
	fma.rn.f32 	%f46, %f44, %f45, %f43;
	ld.global.f32 	%f47, [%rd29+8];
	add.s64 	%rd32, %rd31, %rd30;
	ld.global.f32 	%f48, [%rd32];
	fma.rn.f32 	%f49, %f47, %f48, %f46;
	ld.global.f32 	%f50, [%rd29+12];
	add.s64 	%rd33, %rd32, %rd30;
	ld.global.f32 	%f51, [%rd33];
	fma.rn.f32 	%f67, %f50, %f51, %f49;
	add.s32 	%r39, %r39, 4;
$L__BB0_8:
	setp.eq.s32 	%p9, %r13, 0;
	@%p9 bra 	$L__BB0_13;
	setp.eq.s32 	%p10, %r13, 1;
	@%p10 bra 	$L__BB0_11;
	add.s32 	%r30, %r39, %r3;
	mul.wide.u32 	%rd34, %r30, 4;
	add.s64 	%rd35, %rd2, %rd34;
	ld.global.f32 	%f53, [%rd35];
	mad.lo.s32 	%r31, %r39, %r18, %r2;
	mul.wide.s32 	%rd36, %r31, 4;
	add.s64 	%rd37, %rd1, %rd36;
	ld.global.f32 	%f54, [%rd37];
	fma.rn.f32 	%f55, %f53, %f54, %f67;
	cvt.u64.u32 	%rd38, %r3;
	cvt.u64.u32 	%rd39, %r39;
	add.s64 	%rd40, %rd39, %rd38;
	shl.b64 	%rd41, %rd40, 2;
	add.s64 	%rd42, %rd2, %rd41;
	ld.global.f32 	%f56, [%rd42+4];
	mul.wide.s32 	%rd43, %r18, 4;
	add.s64 	%rd44, %rd37, %rd43;
	ld.global.f32 	%f57, [%rd44];
	fma.rn.f32 	%f67, %f56, %f57, %f55;
	add.s32 	%r39, %r39, 2;
$L__BB0_11:
	and.b32  	%r32, %r19, 1;
	setp.eq.b32 	%p11, %r32, 1;
	not.pred 	%p12, %p11;
	@%p12 bra 	$L__BB0_13;
	add.s32 	%r33, %r39, %r3;
	mul.wide.u32 	%rd45, %r33, 4;
	add.s64 	%rd46, %rd2, %rd45;
	ld.global.f32 	%f58, [%rd46];
	mad.lo.s32 	%r34, %r39, %r18, %r2;
	mul.wide.s32 	%rd47, %r34, 4;
	add.s64 	%rd48, %rd1, %rd47;
	ld.global.f32 	%f59, [%rd48];
	fma.rn.f32 	%f67, %f58, %f59, %f67;
$L__BB0_13:
	mad.lo.s32 	%r35, %r18, %r1, %r2;
	cvta.to.global.u64 	%rd49, %rd6;
	mul.wide.s32 	%rd50, %r35, 4;
	add.s64 	%rd51, %rd49, %rd50;
	st.global.f32 	[%rd51], %f67;
$L__BB0_14:
	ret;

}
	// .globl	_Z4reluPKfPfi
.visible .entry _Z4reluPKfPfi(
	.param .u64 .ptr .align 1 _Z4reluPKfPfi_param_0,
	.param .u64 .ptr .align 1 _Z4reluPKfPfi_param_1,
	.param .u32 _Z4reluPKfPfi_param_2
)
{
	.reg .pred 	%p<2>;
	.reg .b32 	%r<6>;
	.reg .b32 	%f<3>;
	.reg .b64 	%rd<8>;

	ld.param.u64 	%rd1, [_Z4reluPKfPfi_param_0];
	ld.param.u64 	%rd2, [_Z4reluPKfPfi_param_1];
	ld.param.u32 	%r2, [_Z4reluPKfPfi_param_2];
	mov.u32 	%r3, %ctaid.x;
	mov.u32 	%r4, %ntid.x;
	mov.u32 	%r5, %tid.x;
	mad.lo.s32 	%r1, %r3, %r4, %r5;
	setp.ge.s32 	%p1, %r1, %r2;
	@%p1 bra 	$L__BB1_2;
	cvta.to.global.u64 	%rd3, %rd1;
	cvta.to.global.u64 	%rd4, %rd2;
	mul.wide.s32 	%rd5, %r1, 4;
	add.s64 	%rd6, %rd3, %rd5;
	ld.global.f32 	%f1, [%rd6];
	max.f32 	%f2, %f1, 0f00000000;
	add.s64 	%rd7, %rd4, %rd5;
	st.global.f32 	[%rd7], %f2;
$L__BB1_2:
	ret;

}
	// .globl	_Z7softmaxPKfPfi
.visible .entry _Z7softmaxPKfPfi(
	.param .u64 .ptr .align 1 _Z7softmaxPKfPfi_param_0,
	.param .u64 .ptr .align 1 _Z7softmaxPKfPfi_param_1,
	.param .u32 _Z7softmaxPKfPfi_param_2
)
{
	.reg .pred 	%p<11>;
	.reg .b32 	%r<55>;
	.reg .b32 	%f<210>;
	.reg .b64 	%rd<18>;

	ld.param.u64 	%rd6, [_Z7softmaxPKfPfi_param_0];
	ld.param.u64 	%rd5, [_Z7softmaxPKfPfi_param_1];
	ld.param.u32 	%r13, [_Z7softmaxPKfPfi_param_2];
	cvta.to.global.u64 	%rd1, %rd6;
	mov.u32 	%r14, %ctaid.x;
	mov.u32 	%r15, %ntid.x;
	mov.u32 	%r16, %tid.x;
	mad.lo.s32 	%r1, %r14, %r15, %r16;
	setp.ge.s32 	%p1, %r1, %r13;
	@%p1 bra 	$L__BB2_14;
	setp.lt.s32 	%p2, %r13, 1;
	mov.f32 	%f209, 0f00000000;
	@%p2 bra 	$L__BB2_13;
	and.b32  	%r2, %r13, 7;
	setp.lt.u32 	%p3, %r13, 8;
	mov.f32 	%f209, 0f00000000;
	mov.b32 	%r53, 0;
	@%p3 bra 	$L__BB2_5;
	and.b32  	%r53, %r13, 2147483640;
	neg.s32 	%r51, %r53;
	add.s64 	%rd17, %rd1, 16;
	mov.f32 	%f209, 0f00000000;
$L__BB2_4:
	.pragma "nounroll";
	ld.global.f32 	%f17, [%rd17+-16];
	fma.rn.f32 	%f18, %f17, 0f3BBB989D, 0f3F000000;
	cvt.sat.f32.f32 	%f19, %f18;
	mov.f32 	%f20, 0f4B400001;
	mov.f32 	%f21, 0f437C0000;
	fma.rm.f32 	%f22, %f19, %f21, %f20;
	add.f32 	%f23, %f22, 0fCB40007F;
	neg.f32 	%f24, %f23;
	fma.rn.f32 	%f25, %f17, 0f3FB8AA3B, %f24;
	fma.rn.f32 	%f26, %f17, 0f32A57060, %f25;
	mov.b32 	%r18, %f22;
	shl.b32 	%r19, %r18, 23;
	mov.b32 	%f27, %r19;
	ex2.approx.ftz.f32 	%f28, %f26;
	fma.rn.f32 	%f29, %f28, %f27, %f209;
	ld.global.f32 	%f30, [%rd17+-12];
	fma.rn.f32 	%f31, %f30, 0f3BBB989D, 0f3F000000;
	cvt.sat.f32.f32 	%f32, %f31;
	fma.rm.f32 	%f33, %f32, %f21, %f20;
	add.f32 	%f34, %f33, 0fCB40007F;
	neg.f32 	%f35, %f34;
	fma.rn.f32 	%f36, %f30, 0f3FB8AA3B, %f35;
	fma.rn.f32 	%f37, %f30, 0f32A57060, %f36;
	mov.b32 	%r20, %f33;
	shl.b32 	%r21, %r20, 23;
	mov.b32 	%f38, %r21;
	ex2.approx.ftz.f32 	%f39, %f37;
	fma.rn.f32 	%f40, %f39, %f38, %f29;
	ld.global.f32 	%f41, [%rd17+-8];
	fma.rn.f32 	%f42, %f41, 0f3BBB989D, 0f3F000000;
	cvt.sat.f32.f32 	%f43, %f42;
	fma.rm.f32 	%f44, %f43, %f21, %f20;
	add.f32 	%f45, %f44, 0fCB40007F;
	neg.f32 	%f46, %f45;
	fma.rn.f32 	%f47, %f41, 0f3FB8AA3B, %f46;
	fma.rn.f32 	%f48, %f41, 0f32A57060, %f47;
	mov.b32 	%r22, %f44;
	shl.b32 	%r23, %r22, 23;
	mov.b32 	%f49, %r23;
	ex2.approx.ftz.f32 	%f50, %f48;
	fma.rn.f32 	%f51, %f50, %f49, %f40;
	ld.global.f32 	%f52, [%rd17+-4];
	fma.rn.f32 	%f53, %f52, 0f3BBB989D, 0f3F000000;
	cvt.sat.f32.f32 	%f54, %f53;
	fma.rm.f32 	%f55, %f54, %f21, %f20;
	add.f32 	%f56, %f55, 0fCB40007F;
	neg.f32 	%f57, %f56;
	fma.rn.f32 	%f58, %f52, 0f3FB8AA3B, %f57;
	fma.rn.f32 	%f59, %f52, 0f32A57060, %f58;
	mov.b32 	%r24, %f55;
	shl.b32 	%r25, %r24, 23;
	mov.b32 	%f60, %r25;
	ex2.approx.ftz.f32 	%f61, %f59;
	fma.rn.f32 	%f62, %f61, %f60, %f51;
	ld.global.f32 	%f63, [%rd17];
	fma.rn.f32 	%f64, %f63, 0f3BBB989D, 0f3F000000;
	cvt.sat.f32.f32 	%f65, %f64;
	fma.rm.f32 	%f66, %f65, %f21, %f20;
	add.f32 	%f67, %f66, 0fCB40007F;
	neg.f32 	%f68, %f67;
	fma.rn.f32 	%f69, %f63, 0f3FB8AA3B, %f68;
	fma.rn.f32 	%f70, %f63, 0f32A57060, %f69;
	mov.b32 	%r26, %f66;
	shl.b32 	%r27, %r26, 23;
	mov.b32 	%f71, %r27;
	ex2.approx.ftz.f32 	%f72, %f70;
	fma.rn.f32 	%f73, %f72, %f71, %f62;
	ld.global.f32 	%f74, [%rd17+4];
	fma.rn.f32 	%f75, %f74, 0f3BBB989D, 0f3F000000;
	cvt.sat.f32.f32 	%f76, %f75;
	fma.rm.f32 	%f77, %f76, %f21, %f20;
	add.f32 	%f78, %f77, 0fCB40007F;
	neg.f32 	%f79, %f78;
	fma.rn.f32 	%f80, %f74, 0f3FB8AA3B, %f79;
	fma.rn.f32 	%f81, %f74, 0f32A57060, %f80;
	mov.b32 	%r28, %f77;
	shl.b32 	%r29, %r28, 23;
	mov.b32 	%f82, %r29;
	ex2.approx.ftz.f32 	%f83, %f81;
	fma.rn.f32 	%f84, %f83, %f82, %f73;
	ld.global.f32 	%f85, [%rd17+8];
	fma.rn.f32 	%f86, %f85, 0f3BBB989D, 0f3F000000;
	cvt.sat.f32.f32 	%f87, %f86;
	fma.rm.f32 	%f88, %f87, %f21, %f20;
	add.f32 	%f89, %f88, 0fCB40007F;
	neg.f32 	%f90, %f89;
	fma.rn.f32 	%f91, %f85, 0f3FB8AA3B, %f90;
	fma.rn.f32 	%f92, %f85, 0f32A57060, %f91;
	mov.b32 	%r30, %f88;
	shl.b32 	%r31, %r30, 23;
	mov.b32 	%f93, %r31;
	ex2.approx.ftz.f32 	%f94, %f92;
	fma.rn.f32 	%f95, %f94, %f93, %f84;
	ld.global.f32 	%f96, [%rd17+12];
	fma.rn.f32 	%f97, %f96, 0f3BBB989D, 0f3F000000;
	cvt.sat.f32.f32 	%f98, %f97;
	fma.rm.f32 	%f99, %f98, %f21, %f20;
	add.f32 	%f100, %f99, 0fCB40007F;
	neg.f32 	%f101, %f100;
	fma.rn.f32 	%f102, %f96, 0f3FB8AA3B, %f101;
	fma.rn.f32 	%f103, %f96, 0f32A57060, %f102;
	mov.b32 	%r32, %f99;
	shl.b32 	%r33, %r32, 23;
	mov.b32 	%f104, %r33;
	ex2.approx.ftz.f32 	%f105, %f103;
	fma.rn.f32 	%f209, %f105, %f104, %f95;
	add.s32 	%r51, %r51, 8;
	add.s64 	%rd17, %rd17, 32;
	setp.ne.s32 	%p4, %r51, 0;
	@%p4 bra 	$L__BB2_4;
$L__BB2_5:
	setp.eq.s32 	%p5, %r2, 0;
	@%p5 bra 	$L__BB2_13;
	and.b32  	%r8, %r13, 3;
	setp.lt.u32 	%p6, %r2, 4;
	@%p6 bra 	$L__BB2_8;
	mul.wide.u32 	%rd7, %r53, 4;
	add.s64 	%rd8, %rd1, %rd7;
	ld.global.f32 	%f107, [%rd8];
	fma.rn.f32 	%f108, %f107, 0f3BBB989D, 0f3F000000;
	cvt.sat.f32.f32 	%f109, %f108;
	mov.f32 	%f110, 0f4B400001;
	mov.f32 	%f111, 0f437C0000;
	fma.rm.f32 	%f112, %f109, %f111, %f110;
	add.f32 	%f113, %f112, 0fCB40007F;
	neg.f32 	%f114, %f113;
	fma.rn.f32 	%f115, %f107, 0f3FB8AA3B, %f114;
	fma.rn.f32 	%f116, %f107, 0f32A57060, %f115;
	mov.b32 	%r34, %f112;
	shl.b32 	%r35, %r34, 23;
	mov.b32 	%f117, %r35;
	ex2.approx.ftz.f32 	%f118, %f116;
	fma.rn.f32 	%f119, %f118, %f117, %f209;
	ld.global.f32 	%f120, [%rd8+4];
	fma.rn.f32 	%f121, %f120, 0f3BBB989D, 0f3F000000;
	cvt.sat.f32.f32 	%f122, %f121;
	fma.rm.f32 	%f123, %f122, %f111, %f110;
	add.f32 	%f124, %f123, 0fCB40007F;
	neg.f32 	%f125, %f124;
	fma.rn.f32 	%f126, %f120, 0f3FB8AA3B, %f125;
	fma.rn.f32 	%f127, %f120, 0f32A57060, %f126;
	mov.b32 	%r36, %f123;
	shl.b32 	%r37, %r36, 23;
	mov.b32 	%f128, %r37;
	ex2.approx.ftz.f32 	%f129, %f127;
	fma.rn.f32 	%f130, %f129, %f128, %f119;
	ld.global.f32 	%f131, [%rd8+8];
	fma.rn.f32 	%f132, %f131, 0f3BBB989D, 0f3F000000;
	cvt.sat.f32.f32 	%f133, %f132;
	fma.rm.f32 	%f134, %f133, %f111, %f110;
	add.f32 	%f135, %f134, 0fCB40007F;
	neg.f32 	%f136, %f135;
	fma.rn.f32 	%f137, %f131, 0f3FB8AA3B, %f136;
	fma.rn.f32 	%f138, %f131, 0f32A57060, %f137;
	mov.b32 	%r38, %f134;
	shl.b32 	%r39, %r38, 23;
	mov.b32 	%f139, %r39;
	ex2.approx.ftz.f32 	%f140, %f138;
	fma.rn.f32 	%f141, %f140, %f139, %f130;
	ld.global.f32 	%f142, [%rd8+12];
	fma.rn.f32 	%f143, %f142, 0f3BBB989D, 0f3F000000;
	cvt.sat.f32.f32 	%f144, %f143;
	fma.rm.f32 	%f145, %f144, %f111, %f110;
	add.f32 	%f146, %f145, 0fCB40007F;
	neg.f32 	%f147, %f146;
	fma.rn.f32 	%f148, %f142, 0f3FB8AA3B, %f147;
	fma.rn.f32 	%f149, %f142, 0f32A57060, %f148;
	mov.b32 	%r40, %f145;
	shl.b32 	%r41, %r40, 23;
	mov.b32 	%f150, %r41;
	ex2.approx.ftz.f32 	%f151, %f149;
	fma.rn.f32 	%f209, %f151, %f150, %f141;
	add.s32 	%r53, %r53, 4;
$L__BB2_8:
	setp.eq.s32 	%p7, %r8, 0;
	@%p7 bra 	$L__BB2_13;
	setp.eq.s32 	%p8, %r8, 1;
	@%p8 bra 	$L__BB2_11;
	mul.wide.u32 	%rd9, %r53, 4;
	add.s64 	%rd10, %rd1, %rd9;
	ld.global.f32 	%f153, [%rd10];
	fma.rn.f32 	%f154, %f153, 0f3BBB989D, 0f3F000000;
	cvt.sat.f32.f32 	%f155, %f154;
	mov.f32 	%f156, 0f4B400001;
	mov.f32 	%f157, 0f437C0000;
	fma.rm.f32 	%f158, %f155, %f157, %f156;
	add.f32 	%f159, %f158, 0fCB40007F;
	neg.f32 	%f160, %f159;
	fma.rn.f32 	%f161, %f153, 0f3FB8AA3B, %f160;
	fma.rn.f32 	%f162, %f153, 0f32A57060, %f161;
	mov.b32 	%r42, %f158;
	shl.b32 	%r43, %r42, 23;
	mov.b32 	%f163, %r43;
	ex2.approx.ftz.f32 	%f164, %f162;
	fma.rn.f32 	%f165, %f164, %f163, %f209;
	ld.global.f32 	%f166, [%rd10+4];
	fma.rn.f32 	%f167, %f166, 0f3BBB989D, 0f3F000000;
	cvt.sat.f32.f32 	%f168, %f167;
	fma.rm.f32 	%f169, %f168, %f157, %f156;
	add.f32 	%f170, %f169, 0fCB40007F;
	neg.f32 	%f171, %f170;
	fma.rn.f32 	%f172, %f166, 0f3FB8AA3B, %f171;
	fma.rn.f32 	%f173, %f166, 0f32A57060, %f172;
	mov.b32 	%r44, %f169;
	shl.b32 	%r45, %r44, 23;
	mov.b32 	%f174, %r45;
	ex2.approx.ftz.f32 	%f175, %f173;
	fma.rn.f32 	%f209, %f175, %f174, %f165;
	add.s32 	%r53, %r53, 2;
$L__BB2_11:
	and.b32  	%r46, %r13, 1;
	setp.eq.b32 	%p9, %r46, 1;
	not.pred 	%p10, %p9;
	@%p10 bra 	$L__BB2_13;
	mul.wide.u32 	%rd11, %r53, 4;
	add.s64 	%rd12, %rd1, %rd11;
	ld.global.f32 	%f176, [%rd12];
	fma.rn.f32 	%f177, %f176, 0f3BBB989D, 0f3F000000;
	cvt.sat.f32.f32 	%f178, %f177;
	mov.f32 	%f179, 0f4B400001;
	mov.f32 	%f180, 0f437C0000;
	fma.rm.f32 	%f181, %f178, %f180, %f179;
	add.f32 	%f182, %f181, 0fCB40007F;
	neg.f32 	%f183, %f182;
	fma.rn.f32 	%f184, %f176, 0f3FB8AA3B, %f183;
	fma.rn.f32 	%f185, %f176, 0f32A57060, %f184;
	mov.b32 	%r47, %f181;
	shl.b32 	%r48, %r47, 23;
	mov.b32 	%f186, %r48;
	ex2.approx.ftz.f32 	%f187, %f185;
	fma.rn.f32 	%f209, %f187, %f186, %f209;
$L__BB2_13:
	mul.wide.s32 	%rd13, %r1, 4;
	add.s64 	%rd14, %rd1, %rd13;
	ld.global.f32 	%f188, [%rd14];
	fma.rn.f32 	%f189, %f188, 0f3BBB989D, 0f3F000000;
	cvt.sat.f32.f32 	%f190, %f189;
	mov.f32 	%f191, 0f4B400001;
	mov.f32 	%f192, 0f437C0000;
	fma.rm.f32 	%f193, %f190, %f192, %f191;
	add.f32 	%f194, %f193, 0fCB40007F;
	neg.f32 	%f195, %f194;
	fma.rn.f32 	%f196, %f188, 0f3FB8AA3B, %f195;
	fma.rn.f32 	%f197, %f188, 0f32A57060, %f196;
	mov.b32 	%r49, %f193;
	shl.b32 	%r50, %r49, 23;
	mov.b32 	%f198, %r50;
	ex2.approx.ftz.f32 	%f199, %f197;
	mul.f32 	%f200, %f199, %f198;
	div.rn.f32 	%f201, %f200, %f209;
	cvta.to.global.u64 	%rd15, %rd5;
	add.s64 	%rd16, %rd15, %rd13;
	st.global.f32 	[%rd16], %f201;
$L__BB2_14:
	ret;

}


// ===== COMPILED SASS (sm_100) =====

	.target	sm_100

	.elftype	@"ET_EXEC"


//--------------------- .note.nv.tkinfo           --------------------------
	.section	.note.nv.tkinfo,"",@"SHT_NOTE"
	.sectionflags	@"SHF_NOTE_NV_TKINFO"
	.tkinfo
        /*0018*/ 	.word	0x00000002
        /*0030*/ 	.string	""
        /*0030*/ 	.string	"ptxas"
        /*0030*/ 	.string	"Cuda compilation tools, release 13.0, V13.0.88"
        /*0030*/ 	.string	"Build cuda_13.0.r13.0/compiler.36424714_0"
        /*0030*/ 	.string	"-arch sm_100 -m 64 "



//--------------------- .note.nv.cuinfo           --------------------------
	.section	.note.nv.cuinfo,"",@"SHT_NOTE"
	.sectionflags	@"SHF_NOTE_NV_CUINFO"
        /*0018*/ 	.short	0x0002
        /*001a*/ 	.short	0x0064
        /*001c*/ 	.short	0x0082
	.zero		2


//--------------------- .nv.info                  --------------------------
	.section	.nv.info,"",@"SHT_CUDA_INFO"
	.align	4


	//----- nvinfo : EIATTR_REGCOUNT
	.align		4
        /*0000*/ 	.byte	0x04, 0x2f
        /*0002*/ 	.short	(.L_1 - .L_0)
	.align		4
.L_0:
        /*0004*/ 	.word	index@(_Z6matmulPKfS0_Pfiii)
        /*0008*/ 	.word	0x00000020


	//----- nvinfo : EIATTR_FRAME_SIZE
	.align		4
.L_1:
        /*000c*/ 	.byte	0x04, 0x11
        /*000e*/ 	.short	(.L_3 - .L_2)
	.align		4
.L_2:
        /*0010*/ 	.word	index@(_Z6matmulPKfS0_Pfiii)
        /*0014*/ 	.word	0x00000000


	//----- nvinfo : EIATTR_REGCOUNT
	.align		4
.L_3:
        /*0018*/ 	.byte	0x04, 0x2f
        /*001a*/ 	.short	(.L_5 - .L_4)
	.align		4
.L_4:
        /*001c*/ 	.word	index@(_Z4reluPKfPfi)
        /*0020*/ 	.word	0x0000000a


	//----- nvinfo : EIATTR_FRAME_SIZE
	.align		4
.L_5:
        /*0024*/ 	.byte	0x04, 0x11
        /*0026*/ 	.short	(.L_7 - .L_6)
	.align		4
.L_6:
        /*0028*/ 	.word	index@(_Z4reluPKfPfi)
        /*002c*/ 	.word	0x00000000


	//----- nvinfo : EIATTR_REGCOUNT
	.align		4
.L_7:
        /*0030*/ 	.byte	0x04, 0x2f
        /*0032*/ 	.short	(.L_9 - .L_8)
	.align		4
.L_8:
        /*0034*/ 	.word	index@(_Z7softmaxPKfPfi)
        /*0038*/ 	.word	0x0000001d


	//----- nvinfo : EIATTR_FRAME_SIZE
	.align		4
.L_9:
        /*003c*/ 	.byte	0x04, 0x11
        /*003e*/ 	.short	(.L_11 - .L_10)
	.align		4
.L_10:
        /*0040*/ 	.word	index@($__internal_0_$__cuda_sm3x_div_rn_noftz_f32_slowpath)
        /*0044*/ 	.word	0x00000000


	//----- nvinfo : EIATTR_FRAME_SIZE
	.align		4
.L_11:
        /*0048*/ 	.byte	0x04, 0x11
        /*004a*/ 	.short	(.L_13 - .L_12)
	.align		4
.L_12:
        /*004c*/ 	.word	index@(_Z7softmaxPKfPfi)
        /*0050*/ 	.word	0x00000000


	//----- nvinfo : EIATTR_MIN_STACK_SIZE
	.align		4
.L_13:
        /*0054*/ 	.byte	0x04, 0x12
        /*0056*/ 	.short	(.L_15 - .L_14)
	.align		4
.L_14:
        /*0058*/ 	.word	index@(_Z7softmaxPKfPfi)
        /*005c*/ 	.word	0x00000000


	//----- nvinfo : EIATTR_MIN_STACK_SIZE
	.align		4
.L_15:
        /*0060*/ 	.byte	0x04, 0x12
        /*0062*/ 	.short	(.L_17 - .L_16)
	.align		4
.L_16:
        /*0064*/ 	.word	index@(_Z4reluPKfPfi)
        /*0068*/ 	.word	0x00000000


	//----- nvinfo : EIATTR_MIN_STACK_SIZE
	.align		4
.L_17:
        /*006c*/ 	.byte	0x04, 0x12
        /*006e*/ 	.short	(.L_19 - .L_18)
	.align		4
.L_18:
        /*0070*/ 	.word	index@(_Z6matmulPKfS0_Pfiii)
        /*0074*/ 	.word	0x00000000
.L_19:


//--------------------- .nv.compat                --------------------------
	.section	.nv.compat,"",@"SHT_CUDA_COMPAT_INFO"
	.align	4
        /*0000*/ 	.byte	0x02, 0x09, 0x00, 0x00, 0x02, 0x02, 0x01, 0x00, 0x02, 0x05, 0x05, 0x00, 0x03, 0x07, 0x01, 0x01
        /*0010*/ 	.byte	0x02, 0x03, 0x00, 0x00, 0x02, 0x06, 0x01, 0x00, 0x04, 0x0b, 0x08, 0x00, 0x01, 0x00, 0x00, 0x00
        /*0020*/ 	.byte	0x00, 0x00, 0x00, 0x00


//--------------------- .nv.info._Z7softmaxPKfPfi --------------------------
	.section	.nv.info._Z7softmaxPKfPfi,"",@"SHT_CUDA_INFO"
	.sectionflags	@""
	.align	4


	//----- nvinfo : EIATTR_CUDA_API_VERSION
	.align		4
        /*0000*/ 	.byte	0x04, 0x37
        /*0002*/ 	.short	(.L_21 - .L_20)
.L_20:
        /*0004*/ 	.word	0x00000082


	//----- nvinfo : EIATTR_KPARAM_INFO
	.align		4
.L_21:
        /*0008*/ 	.byte	0x04, 0x17
        /*000a*/ 	.short	(.L_23 - .L_22)
.L_22:
        /*000c*/ 	.word	0x00000000
        /*0010*/ 	.short	0x0002
        /*0012*/ 	.short	0x0010
        /*0014*/ 	.byte	0x00, 0xf0, 0x11, 0x00


	//----- nvinfo : EIATTR_KPARAM_INFO
	.align		4
.L_23:
        /*0018*/ 	.byte	0x04, 0x17
        /*001a*/ 	.short	(.L_25 - .L_24)
.L_24:
        /*001c*/ 	.word	0x00000000
        /*0020*/ 	.short	0x0001
        /*0022*/ 	.short	0x0008
        /*0024*/ 	.byte	0x00, 0xf5, 0x21, 0x00


	//----- nvinfo : EIATTR_KPARAM_INFO
	.align		4
.L_25:
        /*0028*/ 	.byte	0x04, 0x17
        /*002a*/ 	.short	(.L_27 - .L_26)
.L_26:
        /*002c*/ 	.word	0x00000000
        /*0030*/ 	.short	0x0000
        /*0032*/ 	.short	0x0000
        /*0034*/ 	.byte	0x00, 0xf5, 0x21, 0x00


	//----- nvinfo : EIATTR_SPARSE_MMA_MASK
	.align		4
.L_27:
        /*0038*/ 	.byte	0x03, 0x50
        /*003a*/ 	.short	0x0000


	//----- nvinfo : EIATTR_MAXREG_COUNT
	.align		4
        /*003c*/ 	.byte	0x03, 0x1b
        /*003e*/ 	.short	0x00ff


	//----- nvinfo : EIATTR_MERCURY_ISA_VERSION
	.align		4
        /*0040*/ 	.byte	0x03, 0x5f
        /*0042*/ 	.short	0x0101


	//----- nvinfo : EIATTR_VRC_CTA_INIT_COUNT
	.align		4
        /*0044*/ 	.byte	0x02, 0x4a
	.zero		1
	.zero		1


	//----- nvinfo : EIATTR_EXIT_INSTR_OFFSETS
	.align		4
        /*0048*/ 	.byte	0x04, 0x1c
        /*004a*/ 	.short	(.L_29 - .L_28)


	//   ....[0]....
.L_28:
        /*004c*/ 	.word	0x00000070


	//   ....[1]....
        /*0050*/ 	.word	0x00000e10


	//----- nvinfo : EIATTR_CRS_STACK_SIZE
	.align		4
.L_29:
        /*0054*/ 	.byte	0x04, 0x1e
        /*0056*/ 	.short	(.L_31 - .L_30)
.L_30:
        /*0058*/ 	.word	0x00000000


	//----- nvinfo : EIATTR_CBANK_PARAM_SIZE
	.align		4
.L_31:
        /*005c*/ 	.byte	0x03, 0x19
        /*005e*/ 	.short	0x0014


	//----- nvinfo : EIATTR_PARAM_CBANK
	.align		4
        /*0060*/ 	.byte	0x04, 0x0a
        /*0062*/ 	.short	(.L_33 - .L_32)
	.align		4
.L_32:
        /*0064*/ 	.word	index@(.nv.constant0._Z7softmaxPKfPfi)
        /*0068*/ 	.short	0x0380
        /*006a*/ 	.short	0x0014


	//----- nvinfo : EIATTR_SW_WAR
	.align		4
.L_33:
        /*006c*/ 	.byte	0x04, 0x36
        /*006e*/ 	.short	(.L_35 - .L_34)
.L_34:
        /*0070*/ 	.word	0x00000008
.L_35:


//--------------------- .nv.info._Z4reluPKfPfi    --------------------------
	.section	.nv.info._Z4reluPKfPfi,"",@"SHT_CUDA_INFO"
	.sectionflags	@""
	.align	4


	//----- nvinfo : EIATTR_CUDA_API_VERSION
	.align		4
        /*0000*/ 	.byte	0x04, 0x37
        /*0002*/ 	.short	(.L_37 - .L_36)
.L_36:
        /*0004*/ 	.word	0x00000082


	//----- nvinfo : EIATTR_KPARAM_INFO
	.align		4
.L_37:
        /*0008*/ 	.byte	0x04, 0x17
        /*000a*/ 	.short	(.L_39 - .L_38)
.L_38:
        /*000c*/ 	.word	0x00000000
        /*0010*/ 	.short	0x0002
        /*0012*/ 	.short	0x0010
        /*0014*/ 	.byte	0x00, 0xf0, 0x11, 0x00


	//----- nvinfo : EIATTR_KPARAM_INFO
	.align		4
.L_39:
        /*0018*/ 	.byte	0x04, 0x17
        /*001a*/ 	.short	(.L_41 - .L_40)
.L_40:
        /*001c*/ 	.word	0x00000000
        /*0020*/ 	.short	0x0001
        /*0022*/ 	.short	0x0008
        /*0024*/ 	.byte	0x00, 0xf5, 0x21, 0x00


	//----- nvinfo : EIATTR_KPARAM_INFO
	.align		4
.L_41:
        /*0028*/ 	.byte	0x04, 0x17
        /*002a*/ 	.short	(.L_43 - .L_42)
.L_42:
        /*002c*/ 	.word	0x00000000
        /*0030*/ 	.short	0x0000
        /*0032*/ 	.short	0x0000
        /*0034*/ 	.byte	0x00, 0xf5, 0x21, 0x00


	//----- nvinfo : EIATTR_SPARSE_MMA_MASK
	.align		4
.L_43:
        /*0038*/ 	.byte	0x03, 0x50
        /*003a*/ 	.short	0x0000


	//----- nvinfo : EIATTR_MAXREG_COUNT
	.align		4
        /*003c*/ 	.byte	0x03, 0x1b
        /*003e*/ 	.short	0x00ff


	//----- nvinfo : EIATTR_MERCURY_ISA_VERSION
	.align		4
        /*0040*/ 	.byte	0x03, 0x5f
        /*0042*/ 	.short	0x0101


	//----- nvinfo : EIATTR_VRC_CTA_INIT_COUNT
	.align		4
        /*0044*/ 	.byte	0x02, 0x4a
	.zero		1
	.zero		1


	//----- nvinfo : EIATTR_EXIT_INSTR_OFFSETS
	.align		4
        /*0048*/ 	.byte	0x04, 0x1c
        /*004a*/ 	.short	(.L_45 - .L_44)


	//   ....[0]....
.L_44:
        /*004c*/ 	.word	0x00000070


	//   ....[1]....
        /*0050*/ 	.word	0x00000100


	//----- nvinfo : EIATTR_CBANK_PARAM_SIZE
	.align		4
.L_45:
        /*0054*/ 	.byte	0x03, 0x19
        /*0056*/ 	.short	0x0014


	//----- nvinfo : EIATTR_PARAM_CBANK
	.align		4
        /*0058*/ 	.byte	0x04, 0x0a
        /*005a*/ 	.short	(.L_47 - .L_46)
	.align		4
.L_46:
        /*005c*/ 	.word	index@(.nv.constant0._Z4reluPKfPfi)
        /*0060*/ 	.short	0x0380
        /*0062*/ 	.short	0x0014


	//----- nvinfo : EIATTR_SW_WAR
	.align		4
.L_47:
        /*0064*/ 	.byte	0x04, 0x36
        /*0066*/ 	.short	(.L_49 - .L_48)
.L_48:
        /*0068*/ 	.word	0x00000008
.L_49:


//--------------------- .nv.info._Z6matmulPKfS0_Pfiii --------------------------
	.section	.nv.info._Z6matmulPKfS0_Pfiii,"",@"SHT_CUDA_INFO"
	.sectionflags	@""
	.align	4


	//----- nvinfo : EIATTR_CUDA_API_VERSION
	.align		4
        /*0000*/ 	.byte	0x04, 0x37
        /*0002*/ 	.short	(.L_51 - .L_50)
.L_50:
        /*0004*/ 	.word	0x00000082


	//----- nvinfo : EIATTR_KPARAM_INFO
	.align		4
.L_51:
        /*0008*/ 	.byte	0x04, 0x17
        /*000a*/ 	.short	(.L_53 - .L_52)
.L_52:
        /*000c*/ 	.word	0x00000000
        /*0010*/ 	.short	0x0005
        /*0012*/ 	.short	0x0020
        /*0014*/ 	.byte	0x00, 0xf0, 0x11, 0x00


	//----- nvinfo : EIATTR_KPARAM_INFO
	.align		4
.L_53:
        /*0018*/ 	.byte	0x04, 0x17
        /*001a*/ 	.short	(.L_55 - .L_54)
.L_54:
        /*001c*/ 	.word	0x00000000
        /*0020*/ 	.short	0x0004
        /*0022*/ 	.short	0x001c
        /*0024*/ 	.byte	0x00, 0xf0, 0x11, 0x00


	//----- nvinfo : EIATTR_KPARAM_INFO
	.align		4
.L_55:
        /*0028*/ 	.byte	0x04, 0x17
        /*002a*/ 	.short	(.L_57 - .L_56)
.L_56:
        /*002c*/ 	.word	0x00000000
        /*0030*/ 	.short	0x0003
        /*0032*/ 	.short	0x0018
        /*0034*/ 	.byte	0x00, 0xf0, 0x11, 0x00


	//----- nvinfo : EIATTR_KPARAM_INFO
	.align		4
.L_57:
        /*0038*/ 	.byte	0x04, 0x17
        /*003a*/ 	.short	(.L_59 - .L_58)
.L_58:
        /*003c*/ 	.word	0x00000000
        /*0040*/ 	.short	0x0002
        /*0042*/ 	.short	0x0010
        /*0044*/ 	.byte	0x00, 0xf5, 0x21, 0x00


	//----- nvinfo : EIATTR_KPARAM_INFO
	.align		4
.L_59:
        /*0048*/ 	.byte	0x04, 0x17
        /*004a*/ 	.short	(.L_61 - .L_60)
.L_60:
        /*004c*/ 	.word	0x00000000
        /*0050*/ 	.short	0x0001
        /*0052*/ 	.short	0x0008
        /*0054*/ 	.byte	0x00, 0xf5, 0x21, 0x00


	//----- nvinfo : EIATTR_KPARAM_INFO
	.align		4
.L_61:
        /*0058*/ 	.byte	0x04, 0x17
        /*005a*/ 	.short	(.L_63 - .L_62)
.L_62:
        /*005c*/ 	.word	0x00000000
        /*0060*/ 	.short	0x0000
        /*0062*/ 	.short	0x0000
        /*0064*/ 	.byte	0x00, 0xf5, 0x21, 0x00


	//----- nvinfo : EIATTR_SPARSE_MMA_MASK
	.align		4
.L_63:
        /*0068*/ 	.byte	0x03, 0x50
        /*006a*/ 	.short	0x0000


	//----- nvinfo : EIATTR_MAXREG_COUNT
	.align		4
        /*006c*/ 	.byte	0x03, 0x1b
        /*006e*/ 	.short	0x00ff


	//----- nvinfo : EIATTR_MERCURY_ISA_VERSION
	.align		4
        /*0070*/ 	.byte	0x03, 0x5f
        /*0072*/ 	.short	0x0101


	//----- nvinfo : EIATTR_VRC_CTA_INIT_COUNT
	.align		4
        /*0074*/ 	.byte	0x02, 0x4a
	.zero		1
	.zero		1


	//----- nvinfo : EIATTR_EXIT_INSTR_OFFSETS
	.align		4
        /*0078*/ 	.byte	0x04, 0x1c
        /*007a*/ 	.short	(.L_65 - .L_64)


	//   ....[0]....
.L_64:
        /*007c*/ 	.word	0x000000c0


	//   ....[1]....
        /*0080*/ 	.word	0x000008e0


	//----- nvinfo : EIATTR_CBANK_PARAM_SIZE
	.align		4
.L_65:
        /*0084*/ 	.byte	0x03, 0x19
        /*0086*/ 	.short	0x0024


	//----- nvinfo : EIATTR_PARAM_CBANK
	.align		4
        /*0088*/ 	.byte	0x04, 0x0a
        /*008a*/ 	.short	(.L_67 - .L_66)
	.align		4
.L_66:
        /*008c*/ 	.word	index@(.nv.constant0._Z6matmulPKfS0_Pfiii)
        /*0090*/ 	.short	0x0380
        /*0092*/ 	.short	0x0024


	//----- nvinfo : EIATTR_SW_WAR
	.align		4
.L_67:
        /*0094*/ 	.byte	0x04, 0x36
        /*0096*/ 	.short	(.L_69 - .L_68)
.L_68:
        /*0098*/ 	.word	0x00000008
.L_69:


//--------------------- .nv.callgraph             --------------------------
	.section	.nv.callgraph,"",@"SHT_CUDA_CALLGRAPH"
	.align	4
	.sectionentsize	8
	.align		4
        /*0000*/ 	.word	0x00000000
	.align		4
        /*0004*/ 	.word	0xffffffff
	.align		4
        /*0008*/ 	.word	0x00000000
	.align		4
        /*000c*/ 	.word	0xfffffffe
	.align		4
        /*0010*/ 	.word	0x00000000
	.align		4
        /*0014*/ 	.word	0xfffffffd
	.align		4
        /*0018*/ 	.word	0x00000000
	.align		4
        /*001c*/ 	.word	0xfffffffc


//--------------------- .text._Z7softmaxPKfPfi    --------------------------
	.section	.text._Z7softmaxPKfPfi,"ax",@progbits
	.align	128
        .global         _Z7softmaxPKfPfi
        .type           _Z7softmaxPKfPfi,@function
        .size           _Z7softmaxPKfPfi,(.L_x_25 - _Z7softmaxPKfPfi)
        .other          _Z7softmaxPKfPfi,@"STO_CUDA_ENTRY STV_DEFAULT"
_Z7softmaxPKfPfi:
.text._Z7softmaxPKfPfi:
[----:B------:R-:W-:Y:S01]  /*0000*/  LDC R1, c[0x0][0x37c] ;  /* 0x0000df00ff017b82 */ /* 0x000fe20000000800 */
[----:B------:R-:W0:Y:S07]  /*0010*/  S2R R3, SR_TID.X ;  /* 0x0000000000037919 */ /* 0x000e2e0000002100 */
[----:B------:R-:W0:Y:S01]  /*0020*/  S2UR UR4, SR_CTAID.X ;  /* 0x00000000000479c3 */ /* 0x000e220000002500 */
[----:B------:R-:W1:Y:S07]  /*0030*/  LDCU UR6, c[0x0][0x390] ;  /* 0x00007200ff0677ac */ /* 0x000e6e0008000800 */
[----:B------:R-:W0:Y:S02]  /*0040*/  LDC R4, c[0x0][0x360] ;  /* 0x0000d800ff047b82 */ /* 0x000e240000000800 */
[----:B0-----:R-:W-:-:S05]  /*0050*/  IMAD R4, R4, UR4, R3 ;  /* 0x0000000404047c24 */ /* 0x001fca000f8e0203 */
[----:B-1----:R-:W-:-:S13]  /*0060*/  ISETP.GE.AND P0, PT, R4, UR6, PT ;  /* 0x0000000604007c0c */ /* 0x002fda000bf06270 */
[----:B------:R-:W-:Y:S05]  /*0070*/  @P0 EXIT ;  /* 0x000000000000094d */ /* 0x000fea0003800000 */
[----:B------:R-:W-:Y:S01]  /*0080*/  UISETP.GE.AND UP0, UPT, UR6, 0x1, UPT ;  /* 0x000000010600788c */ /* 0x000fe2000bf06270 */
[----:B------:R-:W-:Y:S01]  /*0090*/  HFMA2 R5, -RZ, RZ, 0, 0 ;  /* 0x00000000ff057431 */ /* 0x000fe200000001ff */
[----:B------:R-:W0:Y:S07]  /*00a0*/  LDCU.64 UR10, c[0x0][0x358] ;  /* 0x00006b00ff0a77ac */ /* 0x000e2e0008000a00 */
[----:B------:R-:W-:Y:S05]  /*00b0*/  BRA.U !UP0, `(.L_x_0) ;  /* 0x0000000908dc7547 */ /* 0x000fea000b800000 */
[----:B------:R-:W-:Y:S01]  /*00c0*/  UISETP.GE.U32.AND UP1, UPT, UR6, 0x8, UPT ;  /* 0x000000080600788c */ /* 0x000fe2000bf26070 */
[----:B------:R-:W-:Y:S01]  /*00d0*/  MOV R5, RZ ;  /* 0x000000ff00057202 */ /* 0x000fe20000000f00 */
[----:B------:R-:W-:Y:S01]  /*00e0*/  ULOP3.LUT UR7, UR6, 0x7, URZ, 0xc0, !UPT ;  /* 0x0000000706077892 */ /* 0x000fe2000f8ec0ff */
[----:B------:R-:W-:-:S03]  /*00f0*/  MOV R0, RZ ;  /* 0x000000ff00007202 */ /* 0x000fc60000000f00 */
[----:B------:R-:W-:-:S03]  /*0100*/  UISETP.NE.AND UP0, UPT, UR7, URZ, UPT ;  /* 0x000000ff0700728c */ /* 0x000fc6000bf05270 */
[----:B------:R-:W-:Y:S08]  /*0110*/  BRA.U !UP1, `(.L_x_1) ;  /* 0x0000000509647547 */ /* 0x000ff0000b800000 */
[----:B------:R-:W1:Y:S01]  /*0120*/  LDCU.64 UR4, c[0x0][0x380] ;  /* 0x00007000ff0477ac */ /* 0x000e620008000a00 */
[----:B------:R-:W-:Y:S01]  /*0130*/  MOV R5, RZ ;  /* 0x000000ff00057202 */ /* 0x000fe20000000f00 */
[----:B------:R-:W-:-:S04]  /*0140*/  ULOP3.LUT UR8, UR6, 0x7ffffff8, URZ, 0xc0, !UPT ;  /* 0x7ffffff806087892 */ /* 0x000fc8000f8ec0ff */
[----:B------:R-:W-:Y:S02]  /*0150*/  UIADD3 UR9, UPT, UPT, -UR8, URZ, URZ ;  /* 0x000000ff08097290 */ /* 0x000fe4000fffe1ff */
[----:B------:R-:W-:Y:S01]  /*0160*/  MOV R0, UR8 ;  /* 0x0000000800007c02 */ /* 0x000fe20008000f00 */
[----:B-1----:R-:W-:-:S04]  /*0170*/  UIADD3 UR4, UP1, UPT, UR4, 0x10, URZ ;  /* 0x0000001004047890 */ /* 0x002fc8000ff3e0ff */
[----:B------:R-:W-:Y:S02]  /*0180*/  UIADD3.X UR5, UPT, UPT, URZ, UR5, URZ, UP1, !UPT ;  /* 0x00000005ff057290 */ /* 0x000fe40008ffe4ff */
[----:B------:R-:W-:-:S04]  /*0190*/  MOV R6, UR4 ;  /* 0x0000000400067c02 */ /* 0x000fc80008000f00 */
[----:B------:R-:W-:-:S07]  /*01a0*/  MOV R3, UR5 ;  /* 0x0000000500037c02 */ /* 0x000fce0008000f00 */
.L_x_2:
[----:B------:R-:W-:-:S05]  /*01b0*/  MOV R2, R6 ;  /* 0x0000000600027202 */ /* 0x000fca0000000f00 */
[----:B0-----:R-:W2:Y:S04]  /*01c0*/  LDG.E R12, desc[UR10][R2.64+-0x10] ;  /* 0xfffff00a020c7981 */ /* 0x001ea8000c1e1900 */
[----:B------:R-:W3:Y:S04]  /*01d0*/  LDG.E R22, desc[UR10][R2.64+-0xc] ;  /* 0xfffff40a02167981 */ /* 0x000ee8000c1e1900 */
[----:B------:R-:W4:Y:S04]  /*01e0*/  LDG.E R20, desc[UR10][R2.64+-0x8] ;  /* 0xfffff80a02147981 */ /* 0x000f28000c1e1900 */
[----:B------:R-:W5:Y:S04]  /*01f0*/  LDG.E R16, desc[UR10][R2.64+-0x4] ;  /* 0xfffffc0a02107981 */ /* 0x000f68000c1e1900 */
[----:B------:R-:W5:Y:S04]  /*0200*/  LDG.E R14, desc[UR10][R2.64] ;  /* 0x0000000a020e7981 */ /* 0x000f68000c1e1900 */
[----:B------:R-:W5:Y:S04]  /*0210*/  LDG.E R10, desc[UR10][R2.64+0x4] ;  /* 0x0000040a020a7981 */ /* 0x000f68000c1e1900 */
[----:B------:R-:W5:Y:S04]  /*0220*/  LDG.E R7, desc[UR10][R2.64+0x8] ;  /* 0x0000080a02077981 */ /* 0x000f68000c1e1900 */
[----:B------:R-:W5:Y:S01]  /*0230*/  LDG.E R6, desc[UR10][R2.64+0xc] ;  /* 0x00000c0a02067981 */ /* 0x000f62000c1e1900 */
[----:B------:R-:W-:Y:S01]  /*0240*/  HFMA2 R9, -RZ, RZ, 0.96630859375, -0.0022525787353515625 ;  /* 0x3bbb989dff097431 */ /* 0x000fe200000001ff */
[----:B------:R-:W-:Y:S01]  /*0250*/  MOV R11, 0x437c0000 ;  /* 0x437c0000000b7802 */ /* 0x000fe20000000f00 */
[----:B------:R-:W-:-:S04]  /*0260*/  UIADD3 UR9, UPT, UPT, UR9, 0x8, URZ ;  /* 0x0000000809097890 */ /* 0x000fc8000fffe0ff */
[----:B------:R-:W-:Y:S01]  /*0270*/  UISETP.NE.AND UP1, UPT, UR9, URZ, UPT ;  /* 0x000000ff0900728c */ /* 0x000fe2000bf25270 */
[----:B--2---:R-:W-:-:S04]  /*0280*/  FFMA.SAT R8, R12, R9, 0.5 ;  /* 0x3f0000000c087423 */ /* 0x004fc80000002009 */
[----:B------:R-:W-:Y:S01]  /*0290*/  FFMA.RM R13, R8, R11, 12582913 ;  /* 0x4b400001080d7423 */ /* 0x000fe2000000400b */
[----:B---3--:R-:W-:-:S03]  /*02a0*/  FFMA.SAT R8, R22, R9, 0.5 ;  /* 0x3f00000016087423 */ /* 0x008fc60000002009 */
[----:B------:R-:W-:Y:S01]  /*02b0*/  FADD R15, R13, -12583039 ;  /* 0xcb40007f0d0f7421 */ /* 0x000fe20000000000 */
[----:B------:R-:W-:Y:S01]  /*02c0*/  FFMA.RM R8, R8, R11, 12582913 ;  /* 0x4b40000108087423 */ /* 0x000fe2000000400b */
[----:B----4-:R-:W-:Y:S02]  /*02d0*/  FFMA.SAT R24, R20, R9, 0.5 ;  /* 0x3f00000014187423 */ /* 0x010fe40000002009 */
[----:B------:R-:W-:Y:S01]  /*02e0*/  FFMA R15, R12, 1.4426950216293334961, -R15 ;  /* 0x3fb8aa3b0c0f7823 */ /* 0x000fe2000000080f */
[----:B------:R-:W-:-:S03]  /*02f0*/  FADD R17, R8, -12583039 ;  /* 0xcb40007f08117421 */ /* 0x000fc60000000000 */
[----:B------:R-:W-:Y:S01]  /*0300*/  FFMA R18, R12, 1.925963033500011079e-08, R15 ;  /* 0x32a570600c127823 */ /* 0x000fe2000000000f */
[----:B------:R-:W-:Y:S01]  /*0310*/  FFMA.RM R12, R24, R11, 12582913 ;  /* 0x4b400001180c7423 */ /* 0x000fe2000000400b */
[----:B-----5:R-:W-:Y:S01]  /*0320*/  FFMA.SAT R24, R16, R9, 0.5 ;  /* 0x3f00000010187423 */ /* 0x020fe20000002009 */
[----:B------:R-:W-:Y:S02]  /*0330*/  FFMA R17, R22, 1.4426950216293334961, -R17 ;  /* 0x3fb8aa3b16117823 */ /* 0x000fe40000000811 */
[----:B------:R-:W-:Y:S01]  /*0340*/  FADD R19, R12, -12583039 ;  /* 0xcb40007f0c137421 */ /* 0x000fe20000000000 */
[----:B------:R-:W-:Y:S01]  /*0350*/  FFMA.RM R15, R24, R11, 12582913 ;  /* 0x4b400001180f7423 */ /* 0x000fe2000000400b */
[----:B------:R-:W-:Y:S01]  /*0360*/  FFMA R17, R22, 1.925963033500011079e-08, R17 ;  /* 0x32a5706016117823 */ /* 0x000fe20000000011 */
[-C--:B------:R-:W-:Y:S01]  /*0370*/  FFMA.SAT R22, R14, R9.reuse, 0.5 ;  /* 0x3f0000000e167423 */ /* 0x080fe20000002009 */
[C---:B------:R-:W-:Y:S01]  /*0380*/  FFMA R19, R20.reuse, 1.4426950216293334961, -R19 ;  /* 0x3fb8aa3b14137823 */ /* 0x040fe20000000813 */
[----:B------:R-:W-:Y:S01]  /*0390*/  FADD R21, R15, -12583039 ;  /* 0xcb40007f0f157421 */ /* 0x000fe20000000000 */
[----:B------:R-:W0:Y:S01]  /*03a0*/  MUFU.EX2 R18, R18 ;  /* 0x0000001200127308 */ /* 0x000e220000000800 */
[----:B------:R-:W-:Y:S01]  /*03b0*/  FFMA.SAT R24, R7, R9, 0.5 ;  /* 0x3f00000007187423 */ /* 0x000fe20000002009 */
[----:B------:R-:W-:Y:S01]  /*03c0*/  FFMA R20, R20, 1.925963033500011079e-08, R19 ;  /* 0x32a5706014147823 */ /* 0x000fe20000000013 */
[----:B------:R-:W-:Y:S01]  /*03d0*/  FFMA.RM R19, R22, R11, 12582913 ;  /* 0x4b40000116137423 */ /* 0x000fe2000000400b */
[----:B------:R-:W-:Y:S01]  /*03e0*/  FFMA R21, R16, 1.4426950216293334961, -R21 ;  /* 0x3fb8aa3b10157823 */ /* 0x000fe20000000815 */
[-C--:B------:R-:W-:Y:S01]  /*03f0*/  FFMA.SAT R22, R10, R9.reuse, 0.5 ;  /* 0x3f0000000a167423 */ /* 0x080fe20000002009 */
[----:B------:R-:W-:Y:S01]  /*0400*/  FFMA.SAT R26, R6, R9, 0.5 ;  /* 0x3f000000061a7423 */ /* 0x000fe20000002009 */
[----:B------:R-:W-:Y:S01]  /*0410*/  FADD R23, R19, -12583039 ;  /* 0xcb40007f13177421 */ /* 0x000fe20000000000 */
[----:B------:R-:W-:Y:S01]  /*0420*/  FFMA R21, R16, 1.925963033500011079e-08, R21 ;  /* 0x32a5706010157823 */ /* 0x000fe20000000015 */
[-C--:B------:R-:W-:Y:S01]  /*0430*/  FFMA.RM R16, R22, R11.reuse, 12582913 ;  /* 0x4b40000116107423 */ /* 0x080fe2000000400b */
[----:B------:R-:W1:Y:S01]  /*0440*/  MUFU.EX2 R17, R17 ;  /* 0x0000001100117308 */ /* 0x000e620000000800 */
[----:B------:R-:W-:Y:S01]  /*0450*/  FFMA R23, R14, 1.4426950216293334961, -R23 ;  /* 0x3fb8aa3b0e177823 */ /* 0x000fe20000000817 */
[----:B------:R-:W-:Y:S01]  /*0460*/  SHF.L.U32 R12, R12, 0x17, RZ ;  /* 0x000000170c0c7819 */ /* 0x000fe200000006ff */
[----:B------:R-:W-:Y:S01]  /*0470*/  FADD R25, R16, -12583039 ;  /* 0xcb40007f10197421 */ /* 0x000fe20000000000 */
[----:B------:R-:W-:Y:S01]  /*0480*/  SHF.L.U32 R15, R15, 0x17, RZ ;  /* 0x000000170f0f7819 */ /* 0x000fe200000006ff */
[----:B------:R-:W-:Y:S01]  /*0490*/  FFMA R22, R14, 1.925963033500011079e-08, R23 ;  /* 0x32a570600e167823 */ /* 0x000fe20000000017 */
[-C--:B------:R-:W-:Y:S01]  /*04a0*/  FFMA.RM R14, R24, R11.reuse, 12582913 ;  /* 0x4b400001180e7423 */ /* 0x080fe2000000400b */
[----:B------:R-:W-:Y:S01]  /*04b0*/  FFMA R25, R10, 1.4426950216293334961, -R25 ;  /* 0x3fb8aa3b0a197823 */ /* 0x000fe20000000819 */
[----:B------:R-:W2:Y:S01]  /*04c0*/  MUFU.EX2 R20, R20 ;  /* 0x0000001400147308 */ /* 0x000ea20000000800 */
[----:B------:R-:W-:Y:S01]  /*04d0*/  FFMA.RM R11, R26, R11, 12582913 ;  /* 0x4b4000011a0b7423 */ /* 0x000fe2000000400b */
[----:B------:R-:W-:Y:S01]  /*04e0*/  FADD R24, R14, -12583039 ;  /* 0xcb40007f0e187421 */ /* 0x000fe20000000000 */
[----:B------:R-:W-:Y:S01]  /*04f0*/  FFMA R9, R10, 1.925963033500011079e-08, R25 ;  /* 0x32a570600a097823 */ /* 0x000fe20000000019 */
[----:B------:R-:W-:-:S02]  /*0500*/  SHF.L.U32 R10, R13, 0x17, RZ ;  /* 0x000000170d0a7819 */ /* 0x000fc400000006ff */
[----:B------:R-:W-:Y:S01]  /*0510*/  FFMA R24, R7, 1.4426950216293334961, -R24 ;  /* 0x3fb8aa3b07187823 */ /* 0x000fe20000000818 */
[----:B------:R-:W-:Y:S01]  /*0520*/  SHF.L.U32 R13, R8, 0x17, RZ ;  /* 0x00000017080d7819 */ /* 0x000fe200000006ff */
[----:B------:R-:W3:Y:S01]  /*0530*/  MUFU.EX2 R21, R21 ;  /* 0x0000001500157308 */ /* 0x000ee20000000800 */
[----:B0-----:R-:W-:Y:S01]  /*0540*/  FFMA R10, R10, R18, R5 ;  /* 0x000000120a0a7223 */ /* 0x001fe20000000005 */
[----:B------:R-:W-:Y:S01]  /*0550*/  FADD R5, R11, -12583039 ;  /* 0xcb40007f0b057421 */ /* 0x000fe20000000000 */
[----:B------:R-:W-:Y:S01]  /*0560*/  FFMA R24, R7, 1.925963033500011079e-08, R24 ;  /* 0x32a5706007187823 */ /* 0x000fe20000000018 */
[----:B------:R-:W-:Y:S01]  /*0570*/  SHF.L.U32 R14, R14, 0x17, RZ ;  /* 0x000000170e0e7819 */ /* 0x000fe200000006ff */
[----:B-1----:R-:W-:Y:S01]  /*0580*/  FFMA R13, R13, R17, R10 ;  /* 0x000000110d0d7223 */ /* 0x002fe2000000000a */
[----:B------:R-:W-:Y:S02]  /*0590*/  FFMA R5, R6, 1.4426950216293334961, -R5 ;  /* 0x3fb8aa3b06057823 */ /* 0x000fe40000000805 */
[----:B------:R-:W0:Y:S01]  /*05a0*/  MUFU.EX2 R22, R22 ;  /* 0x0000001600167308 */ /* 0x000e220000000800 */
[----:B--2---:R-:W-:Y:S01]  /*05b0*/  FFMA R12, R12, R20, R13 ;  /* 0x000000140c0c7223 */ /* 0x004fe2000000000d */
[----:B------:R-:W-:Y:S01]  /*05c0*/  FFMA R7, R6, 1.925963033500011079e-08, R5 ;  /* 0x32a5706006077823 */ /* 0x000fe20000000005 */
[----:B------:R-:W-:-:S02]  /*05d0*/  SHF.L.U32 R6, R19, 0x17, RZ ;  /* 0x0000001713067819 */ /* 0x000fc400000006ff */
[----:B------:R-:W-:-:S03]  /*05e0*/  SHF.L.U32 R5, R16, 0x17, RZ ;  /* 0x0000001710057819 */ /* 0x000fc600000006ff */
[----:B------:R-:W1:Y:S01]  /*05f0*/  MUFU.EX2 R9, R9 ;  /* 0x0000000900097308 */ /* 0x000e620000000800 */
[----:B---3--:R-:W-:-:S07]  /*0600*/  FFMA R15, R15, R21, R12 ;  /* 0x000000150f0f7223 */ /* 0x008fce000000000c */
[----:B------:R-:W2:Y:S01]  /*0610*/  MUFU.EX2 R24, R24 ;  /* 0x0000001800187308 */ /* 0x000ea20000000800 */
[----:B0-----:R-:W-:-:S07]  /*0620*/  FFMA R6, R6, R22, R15 ;  /* 0x0000001606067223 */ /* 0x001fce000000000f */
[----:B------:R-:W0:Y:S01]  /*0630*/  MUFU.EX2 R7, R7 ;  /* 0x0000000700077308 */ /* 0x000e220000000800 */
[----:B-1----:R-:W-:Y:S01]  /*0640*/  FFMA R5, R5, R9, R6 ;  /* 0x0000000905057223 */ /* 0x002fe20000000006 */
[----:B------:R-:W-:Y:S02]  /*0650*/  IADD3 R6, P0, PT, R2, 0x20, RZ ;  /* 0x0000002002067810 */ /* 0x000fe40007f1e0ff */
[----:B------:R-:W-:Y:S02]  /*0660*/  SHF.L.U32 R2, R11, 0x17, RZ ;  /* 0x000000170b027819 */ /* 0x000fe400000006ff */
[----:B------:R-:W-:Y:S01]  /*0670*/  IADD3.X R3, PT, PT, RZ, R3, RZ, P0, !PT ;  /* 0x00000003ff037210 */ /* 0x000fe200007fe4ff */
[----:B--2---:R-:W-:-:S04]  /*0680*/  FFMA R5, R14, R24, R5 ;  /* 0x000000180e057223 */ /* 0x004fc80000000005 */
[----:B0-----:R-:W-:Y:S01]  /*0690*/  FFMA R5, R2, R7, R5 ;  /* 0x0000000702057223 */ /* 0x001fe20000000005 */
[----:B------:R-:W-:Y:S06]  /*06a0*/  BRA.U UP1, `(.L_x_2) ;  /* 0xfffffff901c07547 */ /* 0x000fec000b83ffff */
.L_x_1:
[----:B------:R-:W-:Y:S05]  /*06b0*/  BRA.U !UP0, `(.L_x_0) ;  /* 0x00000005085c7547 */ /* 0x000fea000b800000 */
[----:B------:R-:W-:Y:S02]  /*06c0*/  UISETP.GE.U32.AND UP0, UPT, UR7, 0x4, UPT ;  /* 0x000000040700788c */ /* 0x000fe4000bf06070 */
[----:B------:R-:W-:-:S04]  /*06d0*/  ULOP3.LUT UR5, UR6, 0x3, URZ, 0xc0, !UPT ;  /* 0x0000000306057892 */ /* 0x000fc8000f8ec0ff */
[----:B------:R-:W-:-:S03]  /*06e0*/  UISETP.NE.AND UP1, UPT, UR5, URZ, UPT ;  /* 0x000000ff0500728c */ /* 0x000fc6000bf25270 */
[----:B------:R-:W-:Y:S08]  /*06f0*/  BRA.U !UP0, `(.L_x_3) ;  /* 0x0000000108a47547 */ /* 0x000ff0000b800000 */
[----:B------:R-:W1:Y:S02]  /*0700*/  LDC.64 R8, c[0x0][0x380] ;  /* 0x0000e000ff087b82 */ /* 0x000e640000000a00 */
[----:B-1----:R-:W-:-:S05]  /*0710*/  IMAD.WIDE.U32 R8, R0, 0x4, R8 ;  /* 0x0000000400087825 */ /* 0x002fca00078e0008 */
[----:B0-----:R-:W2:Y:S04]  /*0720*/  LDG.E R10, desc[UR10][R8.64] ;  /* 0x0000000a080a7981 */ /* 0x001ea8000c1e1900 */
[----:B------:R-:W3:Y:S04]  /*0730*/  LDG.E R12, desc[UR10][R8.64+0x4] ;  /* 0x0000040a080c7981 */ /* 0x000ee8000c1e1900 */
[----:B------:R-:W4:Y:S04]  /*0740*/  LDG.E R7, desc[UR10][R8.64+0x8] ;  /* 0x0000080a08077981 */ /* 0x000f28000c1e1900 */
[----:B------:R0:W5:Y:S01]  /*0750*/  LDG.E R3, desc[UR10][R8.64+0xc] ;  /* 0x00000c0a08037981 */ /* 0x000162000c1e1900 */
[----:B------:R-:W-:Y:S01]  /*0760*/  HFMA2 R15, -RZ, RZ, 0.96630859375, -0.0022525787353515625 ;  /* 0x3bbb989dff0f7431 */ /* 0x000fe200000001ff */
[----:B------:R-:W-:-:S02]  /*0770*/  MOV R17, 0x437c0000 ;  /* 0x437c000000117802 */ /* 0x000fc40000000f00 */
[----:B------:R-:W-:Y:S02]  /*0780*/  IADD3 R0, PT, PT, R0, 0x4, RZ ;  /* 0x0000000400007810 */ /* 0x000fe40007ffe0ff */
[----:B--2---:R-:W-:-:S04]  /*0790*/  FFMA.SAT R6, R10, R15, 0.5 ;  /* 0x3f0000000a067423 */ /* 0x004fc8000000200f */
[----:B------:R-:W-:Y:S01]  /*07a0*/  FFMA.RM R6, R6, R17, 12582913 ;  /* 0x4b40000106067423 */ /* 0x000fe20000004011 */
[----:B---3--:R-:W-:-:S03]  /*07b0*/  FFMA.SAT R2, R12, R15, 0.5 ;  /* 0x3f0000000c027423 */ /* 0x008fc6000000200f */
[----:B------:R-:W-:Y:S01]  /*07c0*/  FADD R11, R6, -12583039 ;  /* 0xcb40007f060b7421 */ /* 0x000fe20000000000 */
[----:B------:R-:W-:Y:S01]  /*07d0*/  FFMA.RM R2, R2, R17, 12582913 ;  /* 0x4b40000102027423 */ /* 0x000fe20000004011 */
[----:B----4-:R-:W-:Y:S01]  /*07e0*/  FFMA.SAT R14, R7, R15, 0.5 ;  /* 0x3f000000070e7423 */ /* 0x010fe2000000200f */
[----:B------:R-:W-:Y:S01]  /*07f0*/  SHF.L.U32 R6, R6, 0x17, RZ ;  /* 0x0000001706067819 */ /* 0x000fe200000006ff */
[----:B------:R-:W-:Y:S01]  /*0800*/  FFMA R11, R10, 1.4426950216293334961, -R11 ;  /* 0x3fb8aa3b0a0b7823 */ /* 0x000fe2000000080b */
[----:B------:R-:W-:Y:S01]  /*0810*/  FADD R13, R2, -12583039 ;  /* 0xcb40007f020d7421 */ /* 0x000fe20000000000 */
[----:B0-----:R-:W-:Y:S01]  /*0820*/  FFMA.RM R8, R14, R17, 12582913 ;  /* 0x4b4000010e087423 */ /* 0x001fe20000004011 */
[----:B-----5:R-:W-:Y:S01]  /*0830*/  FFMA.SAT R9, R3, R15, 0.5 ;  /* 0x3f00000003097423 */ /* 0x020fe2000000200f */
[----:B------:R-:W-:Y:S01]  /*0840*/  FFMA R11, R10, 1.925963033500011079e-08, R11 ;  /* 0x32a570600a0b7823 */ /* 0x000fe2000000000b */
[----:B------:R-:W-:Y:S01]  /*0850*/  FFMA R13, R12, 1.4426950216293334961, -R13 ;  /* 0x3fb8aa3b0c0d7823 */ /* 0x000fe2000000080d */
[C---:B------:R-:W-:Y:S01]  /*0860*/  FADD R10, R8.reuse, -12583039 ;  /* 0xcb40007f080a7421 */ /* 0x040fe20000000000 */
[----:B------:R-:W-:Y:S01]  /*0870*/  FFMA.RM R9, R9, R17, 12582913 ;  /* 0x4b40000109097423 */ /* 0x000fe20000004011 */
[----:B------:R-:W-:Y:S01]  /*0880*/  SHF.L.U32 R8, R8, 0x17, RZ ;  /* 0x0000001708087819 */ /* 0x000fe200000006ff */
[----:B------:R-:W-:Y:S01]  /*0890*/  FFMA R13, R12, 1.925963033500011079e-08, R13 ;  /* 0x32a570600c0d7823 */ /* 0x000fe2000000000d */
[----:B------:R-:W-:Y:S01]  /*08a0*/  FFMA R10, R7, 1.4426950216293334961, -R10 ;  /* 0x3fb8aa3b070a7823 */ /* 0x000fe2000000080a */
[----:B------:R-:W-:Y:S01]  /*08b0*/  FADD R12, R9, -12583039 ;  /* 0xcb40007f090c7421 */ /* 0x000fe20000000000 */
[----:B------:R-:W0:Y:S02]  /*08c0*/  MUFU.EX2 R11, R11 ;  /* 0x0000000b000b7308 */ /* 0x000e240000000800 */
[----:B------:R-:W-:Y:S01]  /*08d0*/  FFMA R10, R7, 1.925963033500011079e-08, R10 ;  /* 0x32a57060070a7823 */ /* 0x000fe2000000000a */
[----:B------:R-:W-:-:S04]  /*08e0*/  FFMA R12, R3, 1.4426950216293334961, -R12 ;  /* 0x3fb8aa3b030c7823 */ /* 0x000fc8000000080c */
[----:B------:R-:W-:Y:S01]  /*08f0*/  FFMA R12, R3, 1.925963033500011079e-08, R12 ;  /* 0x32a57060030c7823 */ /* 0x000fe2000000000c */
[----:B------:R-:W1:Y:S01]  /*0900*/  MUFU.EX2 R13, R13 ;  /* 0x0000000d000d7308 */ /* 0x000e620000000800 */
[----:B------:R-:W-:Y:S02]  /*0910*/  SHF.L.U32 R3, R2, 0x17, RZ ;  /* 0x0000001702037819 */ /* 0x000fe400000006ff */
[----:B------:R-:W-:-:S05]  /*0920*/  SHF.L.U32 R2, R9, 0x17, RZ ;  /* 0x0000001709027819 */ /* 0x000fca00000006ff */
[----:B------:R-:W2:Y:S01]  /*0930*/  MUFU.EX2 R10, R10 ;  /* 0x0000000a000a7308 */ /* 0x000ea20000000800 */
[----:B0-----:R-:W-:-:S07]  /*0940*/  FFMA R6, R6, R11, R5 ;  /* 0x0000000b06067223 */ /* 0x001fce0000000005 */
[----:B------:R-:W0:Y:S01]  /*0950*/  MUFU.EX2 R12, R12 ;  /* 0x0000000c000c7308 */ /* 0x000e220000000800 */
[----:B-1----:R-:W-:-:S04]  /*0960*/  FFMA R3, R3, R13, R6 ;  /* 0x0000000d03037223 */ /* 0x002fc80000000006 */
[----:B--2---:R-:W-:-:S04]  /*0970*/  FFMA R3, R8, R10, R3 ;  /* 0x0000000a08037223 */ /* 0x004fc80000000003 */
[----:B0-----:R-:W-:-:S07]  /*0980*/  FFMA R5, R2, R12, R3 ;  /* 0x0000000c02057223 */ /* 0x001fce0000000003 */
.L_x_3:
[----:B------:R-:W-:Y:S05]  /*0990*/  BRA.U !UP1, `(.L_x_0) ;  /* 0x0000000109a47547 */ /* 0x000fea000b800000 */
[----:B------:R-:W-:Y:S02]  /*09a0*/  UISETP.NE.AND UP0, UPT, UR5, 0x1, UPT ;  /* 0x000000010500788c */ /* 0x000fe4000bf05270 */
[----:B------:R-:W-:-:S04]  /*09b0*/  ULOP3.LUT UR4, UR6, 0x1, URZ, 0xc0, !UPT ;  /* 0x0000000106047892 */ /* 0x000fc8000f8ec0ff */
[----:B------:R-:W-:-:S03]  /*09c0*/  UISETP.NE.U32.AND UP1, UPT, UR4, 0x1, UPT ;  /* 0x000000010400788c */ /* 0x000fc6000bf25070 */
[----:B------:R-:W-:Y:S08]  /*09d0*/  BRA.U !UP0, `(.L_x_4) ;  /* 0x00000001085c7547 */ /* 0x000ff0000b800000 */
[----:B------:R-:W1:Y:S02]  /*09e0*/  LDC.64 R2, c[0x0][0x380] ;  /* 0x0000e000ff027b82 */ /* 0x000e640000000a00 */
[----:B-1----:R-:W-:-:S05]  /*09f0*/  IMAD.WIDE.U32 R2, R0, 0x4, R2 ;  /* 0x0000000400027825 */ /* 0x002fca00078e0002 */
[----:B0-----:R-:W2:Y:S04]  /*0a00*/  LDG.E R6, desc[UR10][R2.64] ;  /* 0x0000000a02067981 */ /* 0x001ea8000c1e1900 */
[----:B------:R-:W3:Y:S01]  /*0a10*/  LDG.E R10, desc[UR10][R2.64+0x4] ;  /* 0x0000040a020a7981 */ /* 0x000ee2000c1e1900 */
[----:B------:R-:W-:Y:S01]  /*0a20*/  HFMA2 R7, -RZ, RZ, 0.96630859375, -0.0022525787353515625 ;  /* 0x3bbb989dff077431 */ /* 0x000fe200000001ff */
[----:B------:R-:W-:Y:S02]  /*0a30*/  MOV R9, 0x437c0000 ;  /* 0x437c000000097802 */ /* 0x000fe40000000f00 */
[----:B------:R-:W-:Y:S02]  /*0a40*/  IADD3 R0, PT, PT, R0, 0x2, RZ ;  /* 0x0000000200007810 */ /* 0x000fe40007ffe0ff */
[----:B--2---:R-:W-:-:S04]  /*0a50*/  FFMA.SAT R8, R6, R7, 0.5 ;  /* 0x3f00000006087423 */ /* 0x004fc80000002007 */
[----:B------:R-:W-:Y:S01]  /*0a60*/  FFMA.RM R8, R8, R9, 12582913 ;  /* 0x4b40000108087423 */ /* 0x000fe20000004009 */
[----:B---3--:R-:W-:-:S03]  /*0a70*/  FFMA.SAT R12, R10, R7, 0.5 ;  /* 0x3f0000000a0c7423 */ /* 0x008fc60000002007 */
[----:B------:R-:W-:Y:S01]  /*0a80*/  FADD R7, R8, -12583039 ;  /* 0xcb40007f08077421 */ /* 0x000fe20000000000 */
[----:B------:R-:W-:Y:S01]  /*0a90*/  FFMA.RM R12, R12, R9, 12582913 ;  /* 0x4b4000010c0c7423 */ /* 0x000fe20000004009 */
[----:B------:R-:W-:Y:S02]  /*0aa0*/  SHF.L.U32 R8, R8, 0x17, RZ ;  /* 0x0000001708087819 */ /* 0x000fe400000006ff */
[----:B------:R-:W-:Y:S01]  /*0ab0*/  FFMA R7, R6, 1.4426950216293334961, -R7 ;  /* 0x3fb8aa3b06077823 */ /* 0x000fe20000000807 */
[C---:B------:R-:W-:Y:S01]  /*0ac0*/  FADD R9, R12.reuse, -12583039 ;  /* 0xcb40007f0c097421 */ /* 0x040fe20000000000 */
[----:B------:R-:W-:Y:S02]  /*0ad0*/  SHF.L.U32 R12, R12, 0x17, RZ ;  /* 0x000000170c0c7819 */ /* 0x000fe400000006ff */
[----:B------:R-:W-:Y:S01]  /*0ae0*/  FFMA R7, R6, 1.925963033500011079e-08, R7 ;  /* 0x32a5706006077823 */ /* 0x000fe20000000007 */
[----:B------:R-:W-:-:S04]  /*0af0*/  FFMA R9, R10, 1.4426950216293334961, -R9 ;  /* 0x3fb8aa3b0a097823 */ /* 0x000fc80000000809 */
[----:B------:R-:W-:Y:S01]  /*0b00*/  FFMA R9, R10, 1.925963033500011079e-08, R9 ;  /* 0x32a570600a097823 */ /* 0x000fe20000000009 */
[----:B------:R-:W0:Y:S08]  /*0b10*/  MUFU.EX2 R7, R7 ;  /* 0x0000000700077308 */ /* 0x000e300000000800 */
[----:B------:R-:W1:Y:S01]  /*0b20*/  MUFU.EX2 R9, R9 ;  /* 0x0000000900097308 */ /* 0x000e620000000800 */
[----:B0-----:R-:W-:-:S04]  /*0b30*/  FFMA R5, R8, R7, R5 ;  /* 0x0000000708057223 */ /* 0x001fc80000000005 */
[----:B-1----:R-:W-:-:S07]  /*0b40*/  FFMA R5, R12, R9, R5 ;  /* 0x000000090c057223 */ /* 0x002fce0000000005 */
.L_x_4:
[----:B------:R-:W-:Y:S05]  /*0b50*/  BRA.U UP1, `(.L_x_0) ;  /* 0x0000000101347547 */ /* 0x000fea000b800000 */
[----:B------:R-:W1:Y:S02]  /*0b60*/  LDC.64 R2, c[0x0][0x380] ;  /* 0x0000e000ff027b82 */ /* 0x000e640000000a00 */
[----:B-1----:R-:W-:-:S06]  /*0b70*/  IMAD.WIDE.U32 R2, R0, 0x4, R2 ;  /* 0x0000000400027825 */ /* 0x002fcc00078e0002 */
[----:B0-----:R-:W2:Y:S01]  /*0b80*/  LDG.E R2, desc[UR10][R2.64] ;  /* 0x0000000a02027981 */ /* 0x001ea2000c1e1900 */
[----:B------:R-:W-:Y:S01]  /*0b90*/  HFMA2 R7, -RZ, RZ, 0.96630859375, -0.0022525787353515625 ;  /* 0x3bbb989dff077431 */ /* 0x000fe200000001ff */
[----:B------:R-:W-:-:S04]  /*0ba0*/  MOV R9, 0x437c0000 ;  /* 0x437c000000097802 */ /* 0x000fc80000000f00 */
[----:B--2---:R-:W-:-:S04]  /*0bb0*/  FFMA.SAT R0, R2, R7, 0.5 ;  /* 0x3f00000002007423 */ /* 0x004fc80000002007 */
[----:B------:R-:W-:-:S04]  /*0bc0*/  FFMA.RM R0, R0, R9, 12582913 ;  /* 0x4b40000100007423 */ /* 0x000fc80000004009 */
[C---:B------:R-:W-:Y:S01]  /*0bd0*/  FADD R7, R0.reuse, -12583039 ;  /* 0xcb40007f00077421 */ /* 0x040fe20000000000 */
[----:B------:R-:W-:-:S03]  /*0be0*/  SHF.L.U32 R0, R0, 0x17, RZ ;  /* 0x0000001700007819 */ /* 0x000fc600000006ff */
[----:B------:R-:W-:-:S04]  /*0bf0*/  FFMA R7, R2, 1.4426950216293334961, -R7 ;  /* 0x3fb8aa3b02077823 */ /* 0x000fc80000000807 */
[----:B------:R-:W-:-:S06]  /*0c00*/  FFMA R7, R2, 1.925963033500011079e-08, R7 ;  /* 0x32a5706002077823 */ /* 0x000fcc0000000007 */
[----:B------:R-:W0:Y:S02]  /*0c10*/  MUFU.EX2 R7, R7 ;  /* 0x0000000700077308 */ /* 0x000e240000000800 */
[----:B0-----:R-:W-:-:S07]  /*0c20*/  FFMA R5, R0, R7, R5 ;  /* 0x0000000700057223 */ /* 0x001fce0000000005 */
.L_x_0:
[----:B------:R-:W1:Y:S02]  /*0c30*/  LDC.64 R2, c[0x0][0x380] ;  /* 0x0000e000ff027b82 */ /* 0x000e640000000a00 */
[----:B-1----:R-:W-:-:S06]  /*0c40*/  IMAD.WIDE R2, R4, 0x4, R2 ;  /* 0x0000000404027825 */ /* 0x002fcc00078e0202 */
[----:B0-----:R0:W2:Y:S01]  /*0c50*/  LDG.E R2, desc[UR10][R2.64] ;  /* 0x0000000a02027981 */ /* 0x0010a2000c1e1900 */
[----:B------:R-:W-:Y:S01]  /*0c60*/  MOV R7, 0x3bbb989d ;  /* 0x3bbb989d00077802 */ /* 0x000fe20000000f00 */
[----:B------:R-:W0:Y:S01]  /*0c70*/  MUFU.RCP R6, R5 ;  /* 0x0000000500067308 */ /* 0x000e220000001000 */
[----:B------:R-:W-:Y:S01]  /*0c80*/  MOV R9, 0x437c0000 ;  /* 0x437c000000097802 */ /* 0x000fe20000000f00 */
[----:B------:R-:W-:Y:S01]  /*0c90*/  BSSY.RECONVERGENT B0, `(.L_x_5) ;  /* 0x0000014000007945 */ /* 0x000fe20003800200 */
[----:B0-----:R-:W-:-:S04]  /*0ca0*/  FFMA R3, R6, -R5, 1 ;  /* 0x3f80000006037423 */ /* 0x001fc80000000805 */
[----:B------:R-:W-:Y:S01]  /*0cb0*/  FFMA R3, R6, R3, R6 ;  /* 0x0000000306037223 */ /* 0x000fe20000000006 */
[----:B--2---:R-:W-:-:S04]  /*0cc0*/  FFMA.SAT R0, R2, R7, 0.5 ;  /* 0x3f00000002007423 */ /* 0x004fc80000002007 */
[----:B------:R-:W-:-:S04]  /*0cd0*/  FFMA.RM R0, R0, R9, 12582913 ;  /* 0x4b40000100007423 */ /* 0x000fc80000004009 */
[C---:B------:R-:W-:Y:S01]  /*0ce0*/  FADD R7, R0.reuse, -12583039 ;  /* 0xcb40007f00077421 */ /* 0x040fe20000000000 */
[----:B------:R-:W-:-:S03]  /*0cf0*/  SHF.L.U32 R0, R0, 0x17, RZ ;  /* 0x0000001700007819 */ /* 0x000fc600000006ff */
[----:B------:R-:W-:-:S04]  /*0d00*/  FFMA R7, R2, 1.4426950216293334961, -R7 ;  /* 0x3fb8aa3b02077823 */ /* 0x000fc80000000807 */
[----:B------:R-:W-:-:S06]  /*0d10*/  FFMA R7, R2, 1.925963033500011079e-08, R7 ;  /* 0x32a5706002077823 */ /* 0x000fcc0000000007 */
[----:B------:R-:W0:Y:S02]  /*0d20*/  MUFU.EX2 R7, R7 ;  /* 0x0000000700077308 */ /* 0x000e240000000800 */
[----:B0-----:R-:W-:-:S06]  /*0d30*/  FMUL R0, R0, R7 ;  /* 0x0000000700007220 */ /* 0x001fcc0000400000 */
[----:B------:R-:W0:Y:S01]  /*0d40*/  FCHK P0, R0, R5 ;  /* 0x0000000500007302 */ /* 0x000e220000000000 */
[----:B------:R-:W-:-:S04]  /*0d50*/  FFMA R2, R0, R3, RZ ;  /* 0x0000000300027223 */ /* 0x000fc800000000ff */
[----:B------:R-:W-:-:S04]  /*0d60*/  FFMA R6, R2, -R5, R0 ;  /* 0x8000000502067223 */ /* 0x000fc80000000000 */
[----:B------:R-:W-:Y:S01]  /*0d70*/  FFMA R9, R3, R6, R2 ;  /* 0x0000000603097223 */ /* 0x000fe20000000002 */
[----:B0-----:R-:W-:Y:S06]  /*0d80*/  @!P0 BRA `(.L_x_6) ;  /* 0x0000000000108947 */ /* 0x001fec0003800000 */
[----:B------:R-:W-:Y:S02]  /*0d90*/  MOV R3, R5 ;  /* 0x0000000500037202 */ /* 0x000fe40000000f00 */
[----:B------:R-:W-:-:S07]  /*0da0*/  MOV R2, 0xdc0 ;  /* 0x00000dc000027802 */ /* 0x000fce0000000f00 */
[----:B------:R-:W-:Y:S05]  /*0db0*/  CALL.REL.NOINC `($__internal_0_$__cuda_sm3x_div_rn_noftz_f32_slowpath) ;  /* 0x0000000000187944 */ /* 0x000fea0003c00000 */
[----:B------:R-:W-:-:S07]  /*0dc0*/  MOV R9, R0 ;  /* 0x0000000000097202 */ /* 0x000fce0000000f00 */
.L_x_6:
[----:B------:R-:W-:Y:S05]  /*0dd0*/  BSYNC.RECONVERGENT B0 ;  /* 0x0000000000007941 */ /* 0x000fea0003800200 */
.L_x_5:
[----:B------:R-:W0:Y:S02]  /*0de0*/  LDC.64 R2, c[0x0][0x388] ;  /* 0x0000e200ff027b82 */ /* 0x000e240000000a00 */
[----:B0-----:R-:W-:-:S05]  /*0df0*/  IMAD.WIDE R4, R4, 0x4, R2 ;  /* 0x0000000404047825 */ /* 0x001fca00078e0202 */
[----:B------:R-:W-:Y:S01]  /*0e00*/  STG.E desc[UR10][R4.64], R9 ;  /* 0x0000000904007986 */ /* 0x000fe2000c10190a */
[----:B------:R-:W-:Y:S05]  /*0e10*/  EXIT ;  /* 0x000000000000794d */ /* 0x000fea0003800000 */
        .weak           $__internal_0_$__cuda_sm3x_div_rn_noftz_f32_slowpath
        .type           $__internal_0_$__cuda_sm3x_div_rn_noftz_f32_slowpath,@function
        .size           $__internal_0_$__cuda_sm3x_div_rn_noftz_f32_slowpath,(.L_x_25 - $__internal_0_$__cuda_sm3x_div_rn_noftz_f32_slowpath)
$__internal_0_$__cuda_sm3x_div_rn_noftz_f32_slowpath:
[----:B------:R-:W-:Y:S01]  /*0e20*/  SHF.R.U32.HI R6, RZ, 0x17, R3 ;  /* 0x00000017ff067819 */ /* 0x000fe20000011603 */
[----:B------:R-:W-:Y:S01]  /*0e30*/  BSSY.RECONVERGENT B1, `(.L_x_7) ;  /* 0x0000063000017945 */ /* 0x000fe20003800200 */
[----:B------:R-:W-:Y:S02]  /*0e40*/  SHF.R.U32.HI R5, RZ, 0x17, R0 ;  /* 0x00000017ff057819 */ /* 0x000fe40000011600 */
[----:B------:R-:W-:Y:S02]  /*0e50*/  LOP3.LUT R10, R6, 0xff, RZ, 0xc0, !PT ;  /* 0x000000ff060a7812 */ /* 0x000fe400078ec0ff */
[----:B------:R-:W-:Y:S02]  /*0e60*/  LOP3.LUT R5, R5, 0xff, RZ, 0xc0, !PT ;  /* 0x000000ff05057812 */ /* 0x000fe400078ec0ff */
[----:B------:R-:W-:Y:S02]  /*0e70*/  IADD3 R9, PT, PT, R10, -0x1, RZ ;  /* 0xffffffff0a097810 */ /* 0x000fe40007ffe0ff */
[----:B------:R-:W-:-:S02]  /*0e80*/  IADD3 R8, PT, PT, R5, -0x1, RZ ;  /* 0xffffffff05087810 */ /* 0x000fc40007ffe0ff */
[----:B------:R-:W-:Y:S02]  /*0e90*/  ISETP.GT.U32.AND P0, PT, R9, 0xfd, PT ;  /* 0x000000fd0900780c */ /* 0x000fe40003f04070 */
[----:B------:R-:W-:Y:S02]  /*0ea0*/  MOV R6, R0 ;  /* 0x0000000000067202 */ /* 0x000fe40000000f00 */
[----:B------:R-:W-:-:S13]  /*0eb0*/  ISETP.GT.U32.OR P0, PT, R8, 0xfd, P0 ;  /* 0x000000fd0800780c */ /* 0x000fda0000704470 */
[----:B------:R-:W-:Y:S01]  /*0ec0*/  @!P0 MOV R7, RZ ;  /* 0x000000ff00078202 */ /* 0x000fe20000000f00 */
[----:B------:R-:W-:Y:S06]  /*0ed0*/  @!P0 BRA `(.L_x_8) ;  /* 0x00000000005c8947 */ /* 0x000fec0003800000 */
[----:B------:R-:W-:Y:S02]  /*0ee0*/  FSETP.GTU.FTZ.AND P1, PT, |R3|, +INF , PT ;  /* 0x7f8000000300780b */ /* 0x000fe40003f3c200 */
[----:B------:R-:W-:-:S04]  /*0ef0*/  FSETP.GTU.FTZ.AND P0, PT, |R0|, +INF , PT ;  /* 0x7f8000000000780b */ /* 0x000fc80003f1c200 */
[----:B------:R-:W-:-:S13]  /*0f00*/  PLOP3.LUT P0, PT, P0, P1, PT, 0xf8, 0x8f ;  /* 0x00000000008f781c */ /* 0x000fda0000703f70 */
[----:B------:R-:W-:Y:S05]  /*0f10*/  @P0 BRA `(.L_x_9) ;  /* 0x00000004004c0947 */ /* 0x000fea0003800000 */
[----:B------:R-:W-:-:S13]  /*0f20*/  LOP3.LUT P0, RZ, R3, 0x7fffffff, R6, 0xc8, !PT ;  /* 0x7fffffff03ff7812 */ /* 0x000fda000780c806 */
[----:B------:R-:W-:Y:S05]  /*0f30*/  @!P0 BRA `(.L_x_10) ;  /* 0x00000004003c8947 */ /* 0x000fea0003800000 */
[C---:B------:R-:W-:Y:S02]  /*0f40*/  FSETP.NEU.FTZ.AND P2, PT, |R0|.reuse, +INF , PT ;  /* 0x7f8000000000780b */ /* 0x040fe40003f5d200 */
[----:B------:R-:W-:Y:S02]  /*0f50*/  FSETP.NEU.FTZ.AND P1, PT, |R3|, +INF , PT ;  /* 0x7f8000000300780b */ /* 0x000fe40003f3d200 */
[----:B------:R-:W-:-:S11]  /*0f60*/  FSETP.NEU.FTZ.AND P0, PT, |R0|, +INF , PT ;  /* 0x7f8000000000780b */ /* 0x000fd60003f1d200 */
[----:B------:R-:W-:Y:S05]  /*0f70*/  @!P1 BRA !P2, `(.L_x_10) ;  /* 0x00000004002c9947 */ /* 0x000fea0005000000 */
[----:B------:R-:W-:-:S04]  /*0f80*/  LOP3.LUT P2, RZ, R6, 0x7fffffff, RZ, 0xc0, !PT ;  /* 0x7fffffff06ff7812 */ /* 0x000fc8000784c0ff */
[----:B------:R-:W-:-:S13]  /*0f90*/  PLOP3.LUT P1, PT, P1, P2, PT, 0x2f, 0xf2 ;  /* 0x0000000000f2781c */ /* 0x000fda0000f24577 */
[----:B------:R-:W-:Y:S05]  /*0fa0*/  @P1 BRA `(.L_x_11) ;  /* 0x0000000400181947 */ /* 0x000fea0003800000 */
[----:B------:R-:W-:-:S04]  /*0fb0*/  LOP3.LUT P1, RZ, R3, 0x7fffffff, RZ, 0xc0, !PT ;  /* 0x7fffffff03ff7812 */ /* 0x000fc8000782c0ff */
[----:B------:R-:W-:-:S13]  /*0fc0*/  PLOP3.LUT P0, PT, P0, P1, PT, 0x2f, 0xf2 ;  /* 0x0000000000f2781c */ /* 0x000fda0000702577 */
[----:B------:R-:W-:Y:S05]  /*0fd0*/  @P0 BRA `(.L_x_12) ;  /* 0x0000000400000947 */ /* 0x000fea0003800000 */
[----:B------:R-:W-:Y:S02]  /*0fe0*/  ISETP.GE.AND P0, PT, R8, RZ, PT ;  /* 0x000000ff0800720c */ /* 0x000fe40003f06270 */
[----:B------:R-:W-:-:S11]  /*0ff0*/  ISETP.GE.AND P1, PT, R9, RZ, PT ;  /* 0x000000ff0900720c */ /* 0x000fd60003f26270 */
[----:B------:R-:W-:Y:S01]  /*1000*/  @P0 MOV R7, RZ ;  /* 0x000000ff00070202 */ /* 0x000fe20000000f00 */
[----:B------:R-:W-:Y:S01]  /*1010*/  @!P0 FFMA R6, R0, 1.84467440737095516160e+19, RZ ;  /* 0x5f80000000068823 */ /* 0x000fe200000000ff */
[----:B------:R-:W-:Y:S01]  /*1020*/  @!P0 MOV R7, 0xffffffc0 ;  /* 0xffffffc000078802 */ /* 0x000fe20000000f00 */
[----:B------:R-:W-:-:S03]  /*1030*/  @!P1 FFMA R3, R3, 1.84467440737095516160e+19, RZ ;  /* 0x5f80000003039823 */ /* 0x000fc600000000ff */
[----:B------:R-:W-:-:S07]  /*1040*/  @!P1 IADD3 R7, PT, PT, R7, 0x40, RZ ;  /* 0x0000004007079810 */ /* 0x000fce0007ffe0ff */
.L_x_8:
[----:B------:R-:W-:Y:S01]  /*1050*/  LEA R0, R10, 0xc0800000, 0x17 ;  /* 0xc08000000a007811 */ /* 0x000fe200078eb8ff */
[----:B------:R-:W-:Y:S01]  /*1060*/  BSSY.RECONVERGENT B2, `(.L_x_13) ;  /* 0x0000036000027945 */ /* 0x000fe20003800200 */
[----:B------:R-:W-:Y:S02]  /*1070*/  IADD3 R5, PT, PT, R5, -0x7f, RZ ;  /* 0xffffff8105057810 */ /* 0x000fe40007ffe0ff */
[----:B------:R-:W-:-:S03]  /*1080*/  IADD3 R3, PT, PT, -R0, R3, RZ ;  /* 0x0000000300037210 */ /* 0x000fc60007ffe1ff */
[----:B------:R-:W-:Y:S01]  /*1090*/  IMAD R0, R5, -0x800000, R6 ;  /* 0xff80000005007824 */ /* 0x000fe200078e0206 */
[----:B------:R-:W0:Y:S01]  /*10a0*/  MUFU.RCP R8, R3 ;  /* 0x0000000300087308 */ /* 0x000e220000001000 */
[----:B------:R-:W-:-:S04]  /*10b0*/  FADD.FTZ R9, -R3, -RZ ;  /* 0x800000ff03097221 */ /* 0x000fc80000010100 */
[----:B0-----:R-:W-:-:S04]  /*10c0*/  FFMA R11, R8, R9, 1 ;  /* 0x3f800000080b7423 */ /* 0x001fc80000000009 */
[----:B------:R-:W-:-:S04]  /*10d0*/  FFMA R13, R8, R11, R8 ;  /* 0x0000000b080d7223 */ /* 0x000fc80000000008 */
[----:B------:R-:W-:-:S04]  /*10e0*/  FFMA R6, R0, R13, RZ ;  /* 0x0000000d00067223 */ /* 0x000fc800000000ff */
[----:B------:R-:W-:-:S04]  /*10f0*/  FFMA R11, R9, R6, R0 ;  /* 0x00000006090b7223 */ /* 0x000fc80000000000 */
[----:B------:R-:W-:Y:S01]  /*1100*/  FFMA R8, R13, R11, R6 ;  /* 0x0000000b0d087223 */ /* 0x000fe20000000006 */
[----:B------:R-:W-:-:S03]  /*1110*/  IADD3 R6, PT, PT, R5, 0x7f, -R10 ;  /* 0x0000007f05067810 */ /* 0x000fc60007ffe80a */
[----:B------:R-:W-:Y:S01]  /*1120*/  FFMA R9, R9, R8, R0 ;  /* 0x0000000809097223 */ /* 0x000fe20000000000 */
[----:B------:R-:W-:-:S03]  /*1130*/  IADD3 R6, PT, PT, R6, R7, RZ ;  /* 0x0000000706067210 */ /* 0x000fc60007ffe0ff */
[----:B------:R-:W-:-:S05]  /*1140*/  FFMA R0, R13, R9, R8 ;  /* 0x000000090d007223 */ /* 0x000fca0000000008 */
[----:B------:R-:W-:-:S04]  /*1150*/  SHF.R.U32.HI R3, RZ, 0x17, R0 ;  /* 0x00000017ff037819 */ /* 0x000fc80000011600 */
[----:B------:R-:W-:-:S04]  /*1160*/  LOP3.LUT R3, R3, 0xff, RZ, 0xc0, !PT ;  /* 0x000000ff03037812 */ /* 0x000fc800078ec0ff */
[----:B------:R-:W-:-:S04]  /*1170*/  IADD3 R7, PT, PT, R3, R6, RZ ;  /* 0x0000000603077210 */ /* 0x000fc80007ffe0ff */
[----:B------:R-:W-:-:S04]  /*1180*/  IADD3 R3, PT, PT, R7, -0x1, RZ ;  /* 0xffffffff07037810 */ /* 0x000fc80007ffe0ff */
[----:B------:R-:W-:-:S13]  /*1190*/  ISETP.GE.U32.AND P0, PT, R3, 0xfe, PT ;  /* 0x000000fe0300780c */ /* 0x000fda0003f06070 */
[----:B------:R-:W-:Y:S05]  /*11a0*/  @!P0 BRA `(.L_x_14) ;  /* 0x0000000000808947 */ /* 0x000fea0003800000 */
[----:B------:R-:W-:-:S13]  /*11b0*/  ISETP.GT.AND P0, PT, R7, 0xfe, PT ;  /* 0x000000fe0700780c */ /* 0x000fda0003f04270 */
[----:B------:R-:W-:Y:S05]  /*11c0*/  @P0 BRA `(.L_x_15) ;  /* 0x00000000006c0947 */ /* 0x000fea0003800000 */
[----:B------:R-:W-:-:S13]  /*11d0*/  ISETP.GE.AND P0, PT, R7, 0x1, PT ;  /* 0x000000010700780c */ /* 0x000fda0003f06270 */
[----:B------:R-:W-:Y:S05]  /*11e0*/  @P0 BRA `(.L_x_16) ;  /* 0x0000000000740947 */ /* 0x000fea0003800000 */
[----:B------:R-:W-:Y:S02]  /*11f0*/  ISETP.GE.AND P0, PT, R7, -0x18, PT ;  /* 0xffffffe80700780c */ /* 0x000fe40003f06270 */
[----:B------:R-:W-:-:S11]  /*1200*/  LOP3.LUT R0, R0, 0x80000000, RZ, 0xc0, !PT ;  /* 0x8000000000007812 */ /* 0x000fd600078ec0ff */
[----:B------:R-:W-:Y:S05]  /*1210*/  @!P0 BRA `(.L_x_16) ;  /* 0x0000000000688947 */ /* 0x000fea0003800000 */
[CCC-:B------:R-:W-:Y:S01]  /*1220*/  FFMA.RZ R3, R13.reuse, R9.reuse, R8.reuse ;  /* 0x000000090d037223 */ /* 0x1c0fe2000000c008 */
[-CC-:B------:R-:W-:Y:S01]  /*1230*/  FFMA.RM R6, R13, R9.reuse, R8.reuse ;  /* 0x000000090d067223 */ /* 0x180fe20000004008 */
[C---:B------:R-:W-:Y:S02]  /*1240*/  ISETP.NE.AND P2, PT, R7.reuse, RZ, PT ;  /* 0x000000ff0700720c */ /* 0x040fe40003f45270 */
[----:B------:R-:W-:Y:S02]  /*1250*/  ISETP.NE.AND P1, PT, R7, RZ, PT ;  /* 0x000000ff0700720c */ /* 0x000fe40003f25270 */
[----:B------:R-:W-:Y:S01]  /*1260*/  LOP3.LUT R5, R3, 0x7fffff, RZ, 0xc0, !PT ;  /* 0x007fffff03057812 */ /* 0x000fe200078ec0ff */
[----:B------:R-:W-:Y:S01]  /*1270*/  FFMA.RP R3, R13, R9, R8 ;  /* 0x000000090d037223 */ /* 0x000fe20000008008 */
[----:B------:R-:W-:Y:S02]  /*1280*/  IADD3 R8, PT, PT, R7, 0x20, RZ ;  /* 0x0000002007087810 */ /* 0x000fe40007ffe0ff */
[----:B------:R-:W-:-:S02]  /*1290*/  LOP3.LUT R5, R5, 0x800000, RZ, 0xfc, !PT ;  /* 0x0080000005057812 */ /* 0x000fc400078efcff */
[----:B------:R-:W-:Y:S02]  /*12a0*/  IADD3 R7, PT, PT, -R7, RZ, RZ ;  /* 0x000000ff07077210 */ /* 0x000fe40007ffe1ff */
[----:B------:R-:W-:Y:S02]  /*12b0*/  SHF.L.U32 R8, R5, R8, RZ ;  /* 0x0000000805087219 */ /* 0x000fe400000006ff */
[----:B------:R-:W-:Y:S02]  /*12c0*/  FSETP.NEU.FTZ.AND P0, PT, R3, R6, PT ;  /* 0x000000060300720b */ /* 0x000fe40003f1d000 */
[----:B------:R-:W-:Y:S02]  /*12d0*/  SEL R6, R7, RZ, P2 ;  /* 0x000000ff07067207 */ /* 0x000fe40001000000 */
[----:B------:R-:W-:Y:S02]  /*12e0*/  ISETP.NE.AND P1, PT, R8, RZ, P1 ;  /* 0x000000ff0800720c */ /* 0x000fe40000f25270 */
[----:B------:R-:W-:-:S02]  /*12f0*/  SHF.R.U32.HI R6, RZ, R6, R5 ;  /* 0x00000006ff067219 */ /* 0x000fc40000011605 */
[----:B------:R-:W-:Y:S02]  /*1300*/  PLOP3.LUT P0, PT, P0, P1, PT, 0xf8, 0x8f ;  /* 0x00000000008f781c */ /* 0x000fe40000703f70 */
[----:B------:R-:W-:Y:S02]  /*1310*/  SHF.R.U32.HI R8, RZ, 0x1, R6 ;  /* 0x00000001ff087819 */ /* 0x000fe40000011606 */
[----:B------:R-:W-:-:S04]  /*1320*/  SEL R3, RZ, 0x1, !P0 ;  /* 0x00000001ff037807 */ /* 0x000fc80004000000 */
[----:B------:R-:W-:-:S04]  /*1330*/  LOP3.LUT R3, R3, 0x1, R8, 0xf8, !PT ;  /* 0x0000000103037812 */ /* 0x000fc800078ef808 */
[----:B------:R-:W-:-:S04]  /*1340*/  LOP3.LUT R3, R3, R6, RZ, 0xc0, !PT ;  /* 0x0000000603037212 */ /* 0x000fc800078ec0ff */
[----:B------:R-:W-:-:S04]  /*1350*/  IADD3 R3, PT, PT, R8, R3, RZ ;  /* 0x0000000308037210 */ /* 0x000fc80007ffe0ff */
[----:B------:R-:W-:Y:S01]  /*1360*/  LOP3.LUT R0, R3, R0, RZ, 0xfc, !PT ;  /* 0x0000000003007212 */ /* 0x000fe200078efcff */
[----:B------:R-:W-:Y:S06]  /*1370*/  BRA `(.L_x_16) ;  /* 0x0000000000107947 */ /* 0x000fec0003800000 */
.L_x_15:
[----:B------:R-:W-:-:S04]  /*1380*/  LOP3.LUT R0, R0, 0x80000000, RZ, 0xc0, !PT ;  /* 0x8000000000007812 */ /* 0x000fc800078ec0ff */
[----:B------:R-:W-:Y:S01]  /*1390*/  LOP3.LUT R0, R0, 0x7f800000, RZ, 0xfc, !PT ;  /* 0x7f80000000007812 */ /* 0x000fe200078efcff */
[----:B------:R-:W-:Y:S06]  /*13a0*/  BRA `(.L_x_16) ;  /* 0x0000000000047947 */ /* 0x000fec0003800000 */
.L_x_14:
[----:B------:R-:W-:-:S07]  /*13b0*/  LEA R0, R6, R0, 0x17 ;  /* 0x0000000006007211 */ /* 0x000fce00078eb8ff */
.L_x_16:
[----:B------:R-:W-:Y:S05]  /*13c0*/  BSYNC.RECONVERGENT B2 ;  /* 0x0000000000027941 */ /* 0x000fea0003800200 */
.L_x_13:
[----:B------:R-:W-:Y:S05]  /*13d0*/  BRA `(.L_x_17) ;  /* 0x0000000000207947 */ /* 0x000fea0003800000 */
.L_x_12:
[----:B------:R-:W-:-:S04]  /*13e0*/  LOP3.LUT R0, R3, 0x80000000, R6, 0x48, !PT ;  /* 0x8000000003007812 */ /* 0x000fc800078e4806 */
[----:B------:R-:W-:Y:S01]  /*13f0*/  LOP3.LUT R0, R0, 0x7f800000, RZ, 0xfc, !PT ;  /* 0x7f80000000007812 */ /* 0x000fe200078efcff */
[----:B------:R-:W-:Y:S06]  /*1400*/  BRA `(.L_x_17) ;  /* 0x0000000000147947 */ /* 0x000fec0003800000 */
.L_x_11:
[----:B------:R-:W-:Y:S01]  /*1410*/  LOP3.LUT R0, R3, 0x80000000, R6, 0x48, !PT ;  /* 0x8000000003007812 */ /* 0x000fe200078e4806 */
[----:B------:R-:W-:Y:S06]  /*1420*/  BRA `(.L_x_17) ;  /* 0x00000000000c7947 */ /* 0x000fec0003800000 */
.L_x_10:
[----:B------:R-:W0:Y:S01]  /*1430*/  MUFU.RSQ R0, -QNAN ;  /* 0xffc0000000007908 */ /* 0x000e220000001400 */
[----:B------:R-:W-:Y:S05]  /*1440*/  BRA `(.L_x_17) ;  /* 0x0000000000047947 */ /* 0x000fea0003800000 */
.L_x_9:
[----:B------:R-:W-:-:S07]  /*1450*/  FADD.FTZ R0, R0, R3 ;  /* 0x0000000300007221 */ /* 0x000fce0000010000 */
.L_x_17:
[----:B------:R-:W-:Y:S05]  /*1460*/  BSYNC.RECONVERGENT B1 ;  /* 0x0000000000017941 */ /* 0x000fea0003800200 */
.L_x_7:
[----:B------:R-:W-:-:S04]  /*1470*/  HFMA2 R3, -RZ, RZ, 0, 0 ;  /* 0x00000000ff037431 */ /* 0x000fc800000001ff */
[----:B0-----:R-:W-:Y:S05]  /*1480*/  RET.REL.NODEC R2 `(_Z7softmaxPKfPfi) ;  /* 0xffffffe802dc7950 */ /* 0x001fea0003c3ffff */
.L_x_18:
[----:B------:R-:W-:-:S00]  /*1490*/  BRA `(.L_x_18) ;  /* 0xfffffffc00fc7947 */ /* 0x000fc0000383ffff */
[----:B------:R-:W-:-:S00]  /*14a0*/  NOP ;  /* 0x0000000000007918 */ /* 0x000fc00000000000 */
        /* <DEDUP_REMOVED lines=13> */
.L_x_25:


//--------------------- .text._Z4reluPKfPfi       --------------------------
	.section	.text._Z4reluPKfPfi,"ax",@progbits
	.align	128
        .global         _Z4reluPKfPfi
        .type           _Z4reluPKfPfi,@function
        .size           _Z4reluPKfPfi,(.L_x_27 - _Z4reluPKfPfi)
        .other          _Z4reluPKfPfi,@"STO_CUDA_ENTRY STV_DEFAULT"
_Z4reluPKfPfi:
.text._Z4reluPKfPfi:
        /* <DEDUP_REMOVED lines=8> */
[----:B------:R-:W0:Y:S01]  /*0080*/  LDC.64 R2, c[0x0][0x380] ;  /* 0x0000e000ff027b82 */ /* 0x000e220000000a00 */
[----:B------:R-:W1:Y:S07]  /*0090*/  LDCU.64 UR4, c[0x0][0x358] ;  /* 0x00006b00ff0477ac */ /* 0x000e6e0008000a00 */
[----:B------:R-:W2:Y:S01]  /*00a0*/  LDC.64 R4, c[0x0][0x388] ;  /* 0x0000e200ff047b82 */ /* 0x000ea20000000a00 */
[----:B0-----:R-:W-:-:S06]  /*00b0*/  IMAD.WIDE R2, R7, 0x4, R2 ;  /* 0x0000000407027825 */ /* 0x001fcc00078e0202 */
[----:B-1----:R-:W3:Y:S01]  /*00c0*/  LDG.E R2, desc[UR4][R2.64] ;  /* 0x0000000402027981 */ /* 0x002ee2000c1e1900 */
[----:B--2---:R-:W-:Y:S01]  /*00d0*/  IMAD.WIDE R4, R7, 0x4, R4 ;  /* 0x0000000407047825 */ /* 0x004fe200078e0204 */
[----:B---3--:R-:W-:-:S05]  /*00e0*/  FMNMX R7, RZ, R2, !PT ;  /* 0x00000002ff077209 */ /* 0x008fca0007800000 */
[----:B------:R-:W-:Y:S01]  /*00f0*/  STG.E desc[UR4][R4.64], R7 ;  /* 0x0000000704007986 */ /* 0x000fe2000c101904 */
[----:B------:R-:W-:Y:S05]  /*0100*/  EXIT ;  /* 0x000000000000794d */ /* 0x000fea0003800000 */
.L_x_19:
        /* <DEDUP_REMOVED lines=15> */
.L_x_27:


//--------------------- .text._Z6matmulPKfS0_Pfiii --------------------------
	.section	.text._Z6matmulPKfS0_Pfiii,"ax",@progbits
	.align	128
        .global         _Z6matmulPKfS0_Pfiii
        .type           _Z6matmulPKfS0_Pfiii,@function
        .size           _Z6matmulPKfS0_Pfiii,(.L_x_28 - _Z6matmulPKfS0_Pfiii)
        .other          _Z6matmulPKfS0_Pfiii,@"STO_CUDA_ENTRY STV_DEFAULT"
_Z6matmulPKfS0_Pfiii:
.text._Z6matmulPKfS0_Pfiii:
[----:B------:R-:W-:Y:S01]  /*0000*/  LDC R1, c[0x0][0x37c] ;  /* 0x0000df00ff017b82 */ /* 0x000fe20000000800 */
[----:B------:R-:W0:Y:S07]  /*0010*/  S2R R5, SR_TID.X ;  /* 0x0000000000057919 */ /* 0x000e2e0000002100 */
[----:B------:R-:W1:Y:S01]  /*0020*/  LDC R19, c[0x0][0x364] ;  /* 0x0000d900ff137b82 */ /* 0x000e620000000800 */
[----:B------:R-:W1:Y:S07]  /*0030*/  S2R R4, SR_TID.Y ;  /* 0x0000000000047919 */ /* 0x000e6e0000002200 */
[----:B------:R-:W0:Y:S08]  /*0040*/  S2UR UR5, SR_CTAID.X ;  /* 0x00000000000579c3 */ /* 0x000e300000002500 */
[----:B------:R-:W0:Y:S08]  /*0050*/  LDC R0, c[0x0][0x360] ;  /* 0x0000d800ff007b82 */ /* 0x000e300000000800 */
[----:B------:R-:W1:Y:S08]  /*0060*/  S2UR UR4, SR_CTAID.Y ;  /* 0x00000000000479c3 */ /* 0x000e700000002600 */
[----:B------:R-:W2:Y:S01]  /*0070*/  LDC.64 R2, c[0x0][0x398] ;  /* 0x0000e600ff027b82 */ /* 0x000ea20000000a00 */
[----:B0-----:R-:W-:-:S02]  /*0080*/  IMAD R0, R0, UR5, R5 ;  /* 0x0000000500007c24 */ /* 0x001fc4000f8e0205 */
[----:B-1----:R-:W-:-:S03]  /*0090*/  IMAD R19, R19, UR4, R4 ;  /* 0x0000000413137c24 */ /* 0x002fc6000f8e0204 */
[----:B--2---:R-:W-:-:S04]  /*00a0*/  ISETP.GE.AND P0, PT, R0, R3, PT ;  /* 0x000000030000720c */ /* 0x004fc80003f06270 */
[----:B------:R-:W-:-:S13]  /*00b0*/  ISETP.GE.OR P0, PT, R19, R2, P0 ;  /* 0x000000021300720c */ /* 0x000fda0000706670 */
[----:B------:R-:W-:Y:S05]  /*00c0*/  @P0 EXIT ;  /* 0x000000000000094d */ /* 0x000fea0003800000 */
[----:B------:R-:W0:Y:S01]  /*00d0*/  LDC R2, c[0x0][0x3a0] ;  /* 0x0000e800ff027b82 */ /* 0x000e220000000800 */
[----:B------:R-:W1:Y:S01]  /*00e0*/  LDCU.64 UR4, c[0x0][0x358] ;  /* 0x00006b00ff0477ac */ /* 0x000e620008000a00 */
[----:B------:R-:W-:Y:S01]  /*00f0*/  HFMA2 R24, -RZ, RZ, 0, 0 ;  /* 0x00000000ff187431 */ /* 0x000fe200000001ff */
[----:B0-----:R-:W-:-:S13]  /*0100*/  ISETP.GE.AND P0, PT, R2, 0x1, PT ;  /* 0x000000010200780c */ /* 0x001fda0003f06270 */
[----:B-1----:R-:W-:Y:S05]  /*0110*/  @!P0 BRA `(.L_x_20) ;  /* 0x0000000400e08947 */ /* 0x002fea0003800000 */
[C---:B------:R-:W-:Y:S01]  /*0120*/  ISETP.GE.U32.AND P1, PT, R2.reuse, 0x8, PT ;  /* 0x000000080200780c */ /* 0x040fe20003f26070 */
[----:B------:R-:W-:Y:S01]  /*0130*/  IMAD R20, R19, R2, RZ ;  /* 0x0000000213147224 */ /* 0x000fe200078e02ff */
[----:B------:R-:W-:Y:S02]  /*0140*/  LOP3.LUT R27, R2, 0x7, RZ, 0xc0, !PT ;  /* 0x00000007021b7812 */ /* 0x000fe400078ec0ff */
[----:B------:R-:W-:Y:S02]  /*0150*/  MOV R24, RZ ;  /* 0x000000ff00187202 */ /* 0x000fe40000000f00 */
[----:B------:R-:W-:Y:S02]  /*0160*/  ISETP.NE.AND P0, PT, R27, RZ, PT ;  /* 0x000000ff1b00720c */ /* 0x000fe40003f05270 */
[----:B------:R-:W-:-:S05]  /*0170*/  MOV R21, RZ ;  /* 0x000000ff00157202 */ /* 0x000fca0000000f00 */
[----:B------:R-:W-:Y:S06]  /*0180*/  @!P1 BRA `(.L_x_21) ;  /* 0x0000000000c49947 */ /* 0x000fec0003800000 */
[----:B------:R-:W0:Y:S01]  /*0190*/  LDC.64 R4, c[0x0][0x380] ;  /* 0x0000e000ff047b82 */ /* 0x000e220000000a00 */
[----:B------:R-:W-:Y:S02]  /*01a0*/  LOP3.LUT R21, R2, 0x7ffffff8, RZ, 0xc0, !PT ;  /* 0x7ffffff802157812 */ /* 0x000fe400078ec0ff */
[----:B------:R-:W-:Y:S02]  /*01b0*/  MOV R24, RZ ;  /* 0x000000ff00187202 */ /* 0x000fe40000000f00 */
[----:B------:R-:W-:Y:S02]  /*01c0*/  MOV R18, R0 ;  /* 0x0000000000127202 */ /* 0x000fe40000000f00 */
[----:B------:R-:W-:Y:S01]  /*01d0*/  IADD3 R22, PT, PT, -R21, RZ, RZ ;  /* 0x000000ff15167210 */ /* 0x000fe20007ffe1ff */
[----:B0-----:R-:W-:-:S03]  /*01e0*/  IMAD.WIDE.U32 R4, R20, 0x4, R4 ;  /* 0x0000000414047825 */ /* 0x001fc600078e0004 */
[----:B------:R-:W-:-:S04]  /*01f0*/  IADD3 R6, P1, PT, R4, 0x10, RZ ;  /* 0x0000001004067810 */ /* 0x000fc80007f3e0ff */
[----:B------:R-:W-:-:S09]  /*0200*/  IADD3.X R7, PT, PT, RZ, R5, RZ, P1, !PT ;  /* 0x00000005ff077210 */ /* 0x000fd20000ffe4ff */
.L_x_22:
[----:B------:R-:W0:Y:S01]  /*0210*/  LDC.64 R16, c[0x0][0x388] ;  /* 0x0000e200ff107b82 */ /* 0x000e220000000a00 */
[----:B------:R-:W-:Y:S02]  /*0220*/  MOV R4, R6 ;  /* 0x0000000600047202 */ /* 0x000fe40000000f00 */
[----:B------:R-:W-:-:S05]  /*0230*/  MOV R5, R7 ;  /* 0x0000000700057202 */ /* 0x000fca0000000f00 */
[----:B------:R-:W2:Y:S04]  /*0240*/  LDG.E R25, desc[UR4][R4.64+-0x10] ;  /* 0xfffff00404197981 */ /* 0x000ea8000c1e1900 */
[----:B------:R-:W3:Y:S04]  /*0250*/  LDG.E R23, desc[UR4][R4.64+-0xc] ;  /* 0xfffff40404177981 */ /* 0x000ee8000c1e1900 */
[----:B------:R-:W4:Y:S04]  /*0260*/  LDG.E R29, desc[UR4][R4.64+-0x8] ;  /* 0xfffff804041d7981 */ /* 0x000f28000c1e1900 */
[----:B------:R-:W5:Y:S01]  /*0270*/  LDG.E R28, desc[UR4][R4.64+-0x4] ;  /* 0xfffffc04041c7981 */ /* 0x000f62000c1e1900 */
[----:B0-----:R-:W-:-:S05]  /*0280*/  IMAD.WIDE R16, R18, 0x4, R16 ;  /* 0x0000000412107825 */ /* 0x001fca00078e0210 */
[----:B------:R0:W2:Y:S01]  /*0290*/  LDG.E R26, desc[UR4][R16.64] ;  /* 0x00000004101a7981 */ /* 0x0000a2000c1e1900 */
[----:B------:R-:W-:-:S04]  /*02a0*/  IMAD.WIDE R14, R3, 0x4, R16 ;  /* 0x00000004030e7825 */ /* 0x000fc800078e0210 */
[C---:B------:R-:W-:Y:S02]  /*02b0*/  IMAD.WIDE R6, R3.reuse, 0x4, R14 ;  /* 0x0000000403067825 */ /* 0x040fe400078e020e */
[----:B------:R-:W3:Y:S02]  /*02c0*/  LDG.E R14, desc[UR4][R14.64] ;  /* 0x000000040e0e7981 */ /* 0x000ee4000c1e1900 */
[C---:B------:R-:W-:Y:S02]  /*02d0*/  IMAD.WIDE R10, R3.reuse, 0x4, R6 ;  /* 0x00000004030a7825 */ /* 0x040fe400078e0206 */
[----:B------:R-:W4:Y:S02]  /*02e0*/  LDG.E R6, desc[UR4][R6.64] ;  /* 0x0000000406067981 */ /* 0x000f24000c1e1900 */
[C---:B------:R-:W-:Y:S02]  /*02f0*/  IMAD.WIDE R8, R3.reuse, 0x4, R10 ;  /* 0x0000000403087825 */ /* 0x040fe400078e020a */
[----:B------:R-:W5:Y:S02]  /*0300*/  LDG.E R10, desc[UR4][R10.64] ;  /* 0x000000040a0a7981 */ /* 0x000f64000c1e1900 */
[----:B------:R-:W-:-:S02]  /*0310*/  IMAD.WIDE R12, R3, 0x4, R8 ;  /* 0x00000004030c7825 */ /* 0x000fc400078e0208 */
[----:B------:R-:W5:Y:S04]  /*0320*/  LDG.E R7, desc[UR4][R4.64] ;  /* 0x0000000404077981 */ /* 0x000f68000c1e1900 */
[----:B------:R-:W5:Y:S01]  /*0330*/  LDG.E R8, desc[UR4][R8.64] ;  /* 0x0000000408087981 */ /* 0x000f62000c1e1900 */
[----:B0-----:R-:W-:-:S03]  /*0340*/  IMAD.WIDE R16, R3, 0x4, R12 ;  /* 0x0000000403107825 */ /* 0x001fc600078e020c */
[----:B------:R-:W5:Y:S04]  /*0350*/  LDG.E R12, desc[UR4][R12.64] ;  /* 0x000000040c0c7981 */ /* 0x000f68000c1e1900 */
[----:B------:R-:W5:Y:S04]  /*0360*/  LDG.E R15, desc[UR4][R16.64] ;  /* 0x00000004100f7981 */ /* 0x000f68000c1e1900 */
[----:B------:R-:W5:Y:S04]  /*0370*/  LDG.E R9, desc[UR4][R4.64+0x4] ;  /* 0x0000040404097981 */ /* 0x000f68000c1e1900 */
[----:B------:R-:W5:Y:S01]  /*0380*/  LDG.E R11, desc[UR4][R4.64+0xc] ;  /* 0x00000c04040b7981 */ /* 0x000f62000c1e1900 */
[----:B--2---:R-:W-:Y:S01]  /*0390*/  FFMA R26, R25, R26, R24 ;  /* 0x0000001a191a7223 */ /* 0x004fe20000000018 */
[----:B------:R-:W-:-:S02]  /*03a0*/  IMAD.WIDE R24, R3, 0x4, R16 ;  /* 0x0000000403187825 */ /* 0x000fc400078e0210 */
[----:B------:R-:W2:Y:S04]  /*03b0*/  LDG.E R16, desc[UR4][R4.64+0x8] ;  /* 0x0000080404107981 */ /* 0x000ea8000c1e1900 */
[----:B------:R-:W2:Y:S01]  /*03c0*/  LDG.E R24, desc[UR4][R24.64] ;  /* 0x0000000418187981 */ /* 0x000ea2000c1e1900 */
[----:B---3--:R-:W-:Y:S01]  /*03d0*/  FFMA R14, R23, R14, R26 ;  /* 0x0000000e170e7223 */ /* 0x008fe2000000001a */
[----:B------:R-:W-:-:S03]  /*03e0*/  IADD3 R22, PT, PT, R22, 0x8, RZ ;  /* 0x0000000816167810 */ /* 0x000fc60007ffe0ff */
[----:B----4-:R-:W-:Y:S01]  /*03f0*/  FFMA R29, R29, R6, R14 ;  /* 0x000000061d1d7223 */ /* 0x010fe2000000000e */
[----:B------:R-:W-:-:S03]  /*0400*/  ISETP.NE.AND P1, PT, R22, RZ, PT ;  /* 0x000000ff1600720c */ /* 0x000fc60003f25270 */
[----:B-----5:R-:W-:Y:S01]  /*0410*/  FFMA R10, R28, R10, R29 ;  /* 0x0000000a1c0a7223 */ /* 0x020fe2000000001d */
[----:B------:R-:W-:-:S03]  /*0420*/  IADD3 R6, P2, PT, R4, 0x20, RZ ;  /* 0x0000002004067810 */ /* 0x000fc60007f5e0ff */
[----:B------:R-:W-:Y:S01]  /*0430*/  FFMA R8, R7, R8, R10 ;  /* 0x0000000807087223 */ /* 0x000fe2000000000a */
[----:B------:R-:W-:Y:S02]  /*0440*/  IADD3.X R7, PT, PT, RZ, R5, RZ, P2, !PT ;  /* 0x00000005ff077210 */ /* 0x000fe400017fe4ff */
[----:B------:R-:W-:Y:S01]  /*0450*/  LEA R18, R3, R18, 0x3 ;  /* 0x0000001203127211 */ /* 0x000fe200078e18ff */
[----:B------:R-:W-:-:S04]  /*0460*/  FFMA R9, R9, R12, R8 ;  /* 0x0000000c09097223 */ /* 0x000fc80000000008 */
[----:B--2---:R-:W-:-:S04]  /*0470*/  FFMA R16, R16, R15, R9 ;  /* 0x0000000f10107223 */ /* 0x004fc80000000009 */
[----:B------:R-:W-:Y:S01]  /*0480*/  FFMA R24, R11, R24, R16 ;  /* 0x000000180b187223 */ /* 0x000fe20000000010 */
[----:B------:R-:W-:Y:S06]  /*0490*/  @P1 BRA `(.L_x_22) ;  /* 0xfffffffc005c1947 */ /* 0x000fec000383ffff */
.L_x_21:
[----:B------:R-:W-:Y:S05]  /*04a0*/  @!P0 BRA `(.L_x_20) ;  /* 0x0000000000fc8947 */ /* 0x000fea0003800000 */
[----:B------:R-:W-:Y:S02]  /*04b0*/  ISETP.GE.U32.AND P1, PT, R27, 0x4, PT ;  /* 0x000000041b00780c */ /* 0x000fe40003f26070 */
[----:B------:R-:W-:-:S04]  /*04c0*/  LOP3.LUT R16, R2, 0x3, RZ, 0xc0, !PT ;  /* 0x0000000302107812 */ /* 0x000fc800078ec0ff */
[----:B------:R-:W-:-:S07]  /*04d0*/  ISETP.NE.AND P0, PT, R16, RZ, PT ;  /* 0x000000ff1000720c */ /* 0x000fce0003f05270 */
[----:B------:R-:W-:Y:S06]  /*04e0*/  @!P1 BRA `(.L_x_23) ;  /* 0x00000000006c9947 */ /* 0x000fec0003800000 */
[----:B------:R-:W0:Y:S01]  /*04f0*/  LDC.64 R6, c[0x0][0x388] ;  /* 0x0000e200ff067b82 */ /* 0x000e220000000a00 */
[----:B------:R-:W1:Y:S01]  /*0500*/  LDCU.64 UR6, c[0x0][0x380] ;  /* 0x00007000ff0677ac */ /* 0x000e620008000a00 */
[----:B------:R-:W-:Y:S01]  /*0510*/  IMAD R9, R21, R3, R0 ;  /* 0x0000000315097224 */ /* 0x000fe200078e0200 */
[CC--:B------:R-:W-:Y:S02]  /*0520*/  IADD3 R5, PT, PT, R20.reuse, R21.reuse, RZ ;  /* 0x0000001514057210 */ /* 0x0c0fe40007ffe0ff */
[----:B------:R-:W-:-:S03]  /*0530*/  IADD3 R10, P1, PT, R20, R21, RZ ;  /* 0x00000015140a7210 */ /* 0x000fc60007f3e0ff */
[----:B------:R-:W2:Y:S01]  /*0540*/  LDC.64 R14, c[0x0][0x380] ;  /* 0x0000e000ff0e7b82 */ /* 0x000ea20000000a00 */
[----:B0-----:R-:W-:-:S04]  /*0550*/  IMAD.WIDE R6, R9, 0x4, R6 ;  /* 0x0000000409067825 */ /* 0x001fc800078e0206 */
[----:B------:R-:W-:Y:S02]  /*0560*/  IMAD.WIDE R8, R3, 0x4, R6 ;  /* 0x0000000403087825 */ /* 0x000fe400078e0206 */
[----:B------:R-:W3:Y:S02]  /*0570*/  LDG.E R6, desc[UR4][R6.64] ;  /* 0x0000000406067981 */ /* 0x000ee4000c1e1900 */
[----:B--2---:R-:W-:Y:S01]  /*0580*/  IMAD.WIDE.U32 R14, R5, 0x4, R14 ;  /* 0x00000004050e7825 */ /* 0x004fe200078e000e */
[----:B------:R-:W-:Y:S02]  /*0590*/  IADD3.X R5, PT, PT, RZ, RZ, RZ, P1, !PT ;  /* 0x000000ffff057210 */ /* 0x000fe40000ffe4ff */
[----:B-1----:R-:W-:-:S03]  /*05a0*/  LEA R4, P1, R10, UR6, 0x2 ;  /* 0x000000060a047c11 */ /* 0x002fc6000f8210ff */
[----:B------:R-:W3:Y:S01]  /*05b0*/  LDG.E R15, desc[UR4][R14.64] ;  /* 0x000000040e0f7981 */ /* 0x000ee2000c1e1900 */
[----:B------:R-:W-:Y:S01]  /*05c0*/  LEA.HI.X R5, R10, UR7, R5, 0x2, P1 ;  /* 0x000000070a057c11 */ /* 0x000fe200088f1405 */
[C---:B------:R-:W-:Y:S02]  /*05d0*/  IMAD.WIDE R10, R3.reuse, 0x4, R8 ;  /* 0x00000004030a7825 */ /* 0x040fe400078e0208 */
[----:B------:R-:W2:Y:S04]  /*05e0*/  LDG.E R8, desc[UR4][R8.64] ;  /* 0x0000000408087981 */ /* 0x000ea8000c1e1900 */
[----:B------:R-:W2:Y:S01]  /*05f0*/  LDG.E R17, desc[UR4][R4.64+0x4] ;  /* 0x0000040404117981 */ /* 0x000ea2000c1e1900 */
[----:B------:R-:W-:-:S03]  /*0600*/  IMAD.WIDE R12, R3, 0x4, R10 ;  /* 0x00000004030c7825 */ /* 0x000fc600078e020a */
[----:B------:R-:W4:Y:S04]  /*0610*/  LDG.E R22, desc[UR4][R10.64] ;  /* 0x000000040a167981 */ /* 0x000f28000c1e1900 */
[----:B------:R-:W4:Y:S04]  /*0620*/  LDG.E R18, desc[UR4][R4.64+0x8] ;  /* 0x0000080404127981 */ /* 0x000f28000c1e1900 */
[----:B------:R-:W5:Y:S04]  /*0630*/  LDG.E R26, desc[UR4][R4.64+0xc] ;  /* 0x00000c04041a7981 */ /* 0x000f68000c1e1900 */
[----:B------:R-:W5:Y:S01]  /*0640*/  LDG.E R12, desc[UR4][R12.64] ;  /* 0x000000040c0c7981 */ /* 0x000f62000c1e1900 */
[----:B------:R-:W-:Y:S01]  /*0650*/  IADD3 R21, PT, PT, R21, 0x4, RZ ;  /* 0x0000000415157810 */ /* 0x000fe20007ffe0ff */
[----:B---3--:R-:W-:-:S04]  /*0660*/  FFMA R24, R15, R6, R24 ;  /* 0x000000060f187223 */ /* 0x008fc80000000018 */
[----:B--2---:R-:W-:-:S04]  /*0670*/  FFMA R17, R17, R8, R24 ;  /* 0x0000000811117223 */ /* 0x004fc80000000018 */
[----:B----4-:R-:W-:-:S04]  /*0680*/  FFMA R17, R18, R22, R17 ;  /* 0x0000001612117223 */ /* 0x010fc80000000011 */
[----:B-----5:R-:W-:-:S07]  /*0690*/  FFMA R24, R26, R12, R17 ;  /* 0x0000000c1a187223 */ /* 0x020fce0000000011 */
.L_x_23:
[----:B------:R-:W-:Y:S05]  /*06a0*/  @!P0 BRA `(.L_x_20) ;  /* 0x00000000007c8947 */ /* 0x000fea0003800000 */
[----:B------:R-:W-:Y:S01]  /*06b0*/  ISETP.NE.AND P1, PT, R16, 0x1, PT ;  /* 0x000000011000780c */ /* 0x000fe20003f25270 */
[----:B------:R-:W0:Y:S01]  /*06c0*/  LDC.64 R12, c[0x0][0x380] ;  /* 0x0000e000ff0c7b82 */ /* 0x000e220000000a00 */
[----:B------:R-:W-:-:S04]  /*06d0*/  LOP3.LUT R2, R2, 0x1, RZ, 0xc0, !PT ;  /* 0x0000000102027812 */ /* 0x000fc800078ec0ff */
[----:B------:R-:W-:-:S03]  /*06e0*/  ISETP.NE.U32.AND P0, PT, R2, 0x1, PT ;  /* 0x000000010200780c */ /* 0x000fc60003f05070 */
[----:B------:R-:W1:Y:S04]  /*06f0*/  LDC.64 R10, c[0x0][0x388] ;  /* 0x0000e200ff0a7b82 */ /* 0x000e680000000a00 */
[CC--:B------:R-:W-:Y:S02]  /*0700*/  @P1 IADD3 R15, PT, PT, R20.reuse, R21.reuse, RZ ;  /* 0x00000015140f1210 */ /* 0x0c0fe40007ffe0ff */
[----:B------:R-:W-:Y:S02]  /*0710*/  @P1 IADD3 R2, P2, PT, R20, R21, RZ ;  /* 0x0000001514021210 */ /* 0x000fe40007f5e0ff */
[----:B------:R-:W2:Y:S02]  /*0720*/  @P1 LDC.64 R4, c[0x0][0x380] ;  /* 0x0000e000ff041b82 */ /* 0x000ea40000000a00 */
[----:B------:R-:W-:-:S06]  /*0730*/  @P1 IADD3.X R14, PT, PT, RZ, RZ, RZ, P2, !PT ;  /* 0x000000ffff0e1210 */ /* 0x000fcc00017fe4ff */
[----:B------:R-:W3:Y:S01]  /*0740*/  LDC.64 R6, c[0x0][0x380] ;  /* 0x0000e000ff067b82 */ /* 0x000ee20000000a00 */
[----:B0-----:R-:W-:-:S04]  /*0750*/  @P1 IMAD.WIDE.U32 R12, R15, 0x4, R12 ;  /* 0x000000040f0c1825 */ /* 0x001fc800078e000c */
[C---:B------:R-:W-:Y:S01]  /*0760*/  @P1 IMAD R15, R21.reuse, R3, R0 ;  /* 0x00000003150f1224 */ /* 0x040fe200078e0200 */
[----:B------:R-:W-:Y:S01]  /*0770*/  @P1 IADD3 R21, PT, PT, R21, 0x2, RZ ;  /* 0x0000000215151810 */ /* 0x000fe20007ffe0ff */
[----:B------:R-:W4:Y:S01]  /*0780*/  @P1 LDG.E R13, desc[UR4][R12.64] ;  /* 0x000000040c0d1981 */ /* 0x000f22000c1e1900 */
[----:B------:R-:W0:Y:S01]  /*0790*/  LDC.64 R8, c[0x0][0x388] ;  /* 0x0000e200ff087b82 */ /* 0x000e220000000a00 */
[----:B-1----:R-:W-:Y:S01]  /*07a0*/  @P1 IMAD.WIDE R10, R15, 0x4, R10 ;  /* 0x000000040f0a1825 */ /* 0x002fe200078e020a */
[----:B------:R-:W-:Y:S02]  /*07b0*/  @!P0 IADD3 R17, PT, PT, R20, R21, RZ ;  /* 0x0000001514118210 */ /* 0x000fe40007ffe0ff */
[----:B--2---:R-:W-:Y:S01]  /*07c0*/  @P1 LEA R4, P2, R2, R4, 0x2 ;  /* 0x0000000402041211 */ /* 0x004fe200078410ff */
[----:B------:R-:W-:-:S03]  /*07d0*/  @!P0 IMAD R21, R21, R3, R0 ;  /* 0x0000000315158224 */ /* 0x000fc600078e0200 */
[----:B------:R-:W-:Y:S01]  /*07e0*/  @P1 LEA.HI.X R5, R2, R5, R14, 0x2, P2 ;  /* 0x0000000502051211 */ /* 0x000fe200010f140e */
[----:B------:R-:W-:Y:S01]  /*07f0*/  @P1 IMAD.WIDE R14, R3, 0x4, R10 ;  /* 0x00000004030e1825 */ /* 0x000fe200078e020a */
[----:B------:R-:W4:Y:S03]  /*0800*/  @P1 LDG.E R2, desc[UR4][R10.64] ;  /* 0x000000040a021981 */ /* 0x000f26000c1e1900 */
[----:B---3--:R-:W-:Y:S01]  /*0810*/  @!P0 IMAD.WIDE.U32 R6, R17, 0x4, R6 ;  /* 0x0000000411068825 */ /* 0x008fe200078e0006 */
[----:B------:R-:W2:Y:S04]  /*0820*/  @P1 LDG.E R5, desc[UR4][R4.64+0x4] ;  /* 0x0000040404051981 */ /* 0x000ea8000c1e1900 */
[----:B------:R-:W2:Y:S01]  /*0830*/  @P1 LDG.E R14, desc[UR4][R14.64] ;  /* 0x000000040e0e1981 */ /* 0x000ea2000c1e1900 */
[----:B0-----:R-:W-:-:S03]  /*0840*/  @!P0 IMAD.WIDE R8, R21, 0x4, R8 ;  /* 0x0000000415088825 */ /* 0x001fc600078e0208 */
[----:B------:R-:W3:Y:S04]  /*0850*/  @!P0 LDG.E R7, desc[UR4][R6.64] ;  /* 0x0000000406078981 */ /* 0x000ee8000c1e1900 */
[----:B------:R-:W3:Y:S01]  /*0860*/  @!P0 LDG.E R8, desc[UR4][R8.64] ;  /* 0x0000000408088981 */ /* 0x000ee2000c1e1900 */
[----:B----4-:R-:W-:-:S04]  /*0870*/  @P1 FFMA R2, R13, R2, R24 ;  /* 0x000000020d021223 */ /* 0x010fc80000000018 */
[----:B--2---:R-:W-:-:S04]  /*0880*/  @P1 FFMA R24, R5, R14, R2 ;  /* 0x0000000e05181223 */ /* 0x004fc80000000002 */
[----:B---3--:R-:W-:-:S07]  /*0890*/  @!P0 FFMA R24, R7, R8, R24 ;  /* 0x0000000807188223 */ /* 0x008fce0000000018 */
.L_x_20:
[----:B------:R-:W0:Y:S01]  /*08a0*/  LDC.64 R4, c[0x0][0x390] ;  /* 0x0000e400ff047b82 */ /* 0x000e220000000a00 */
[----:B------:R-:W-:-:S04]  /*08b0*/  IMAD R3, R19, R3, R0 ;  /* 0x0000000313037224 */ /* 0x000fc800078e0200 */
[----:B0-----:R-:W-:-:S05]  /*08c0*/  IMAD.WIDE R2, R3, 0x4, R4 ;  /* 0x0000000403027825 */ /* 0x001fca00078e0204 */
[----:B------:R-:W-:Y:S01]  /*08d0*/  STG.E desc[UR4][R2.64], R24 ;  /* 0x0000001802007986 */ /* 0x000fe2000c101904 */
[----:B------:R-:W-:Y:S05]  /*08e0*/  EXIT ;  /* 0x000000000000794d */ /* 0x000fea0003800000 */
.L_x_24:
        /* <DEDUP_REMOVED lines=9> */
.L_x_28:


//--------------------- .nv.shared.reserved.0     --------------------------
	.section	.nv.shared.reserved.0,"aw",@nobits
	.weak		__nv_reservedSMEM_offset_0_alias
	.size		__nv_reservedSMEM_offset_0_alias, 0, 64
	.other		__nv_reservedSMEM_offset_0_alias,@"STO_CUDA_RESERVED_SHARED STV_DEFAULT"
__nv_reservedSMEM_offset_0_alias:
	.zero		0
	.zero		64


//--------------------- .nv.constant0._Z7softmaxPKfPfi --------------------------
	.section	.nv.constant0._Z7softmaxPKfPfi,"a",@progbits
	.sectionflags	@""
	.align	4
.nv.constant0._Z7softmaxPKfPfi:
	.zero		916


//--------------------- .nv.constant0._Z4reluPKfPfi --------------------------
	.section	.nv.constant0._Z4reluPKfPfi,"a",@progbits
	.sectionflags	@""
	.align	4
.nv.constant0._Z4reluPKfPfi:
	.zero		916


//--------------------- .nv.constant0._Z6matmulPKfS0_Pfiii --------------------------
	.section	.nv.constant0._Z6matmulPKfS0_Pfiii,"a",@progbits
	.sectionflags	@""
	.align	4
.nv.constant0._Z6matmulPKfS0_Pfiii:
	.zero		932


//--------------------- SYMBOLS --------------------------

	.type		.nv.reservedSmem.offset0,@object
	.size		.nv.reservedSmem.offset0,0x4
